// auto-generated by cutlass_sweep.gemm — config: {"arch": "sm_90", "cluster_m": 2, "cluster_n": 1, "dtype": "bf16", "dtype_b": "bf16", "layout": "nt", "stages": 0, "tile_k": 16, "tile_m": 128, "tile_n": 176}
#include "cutlass/cutlass.h"
#include "cutlass/gemm/collective/collective_builder.hpp"
#include "cutlass/gemm/device/gemm_universal_adapter.h"
#include "cutlass/gemm/kernel/gemm_universal.hpp"
#include "cutlass/epilogue/collective/collective_builder.hpp"

using ElemA = cutlass::bfloat16_t;
using ElemB = cutlass::bfloat16_t;
using ElemCD = cutlass::bfloat16_t;
using Acc  = float;
using TileShape    = cute::Shape<cute::_128, cute::_176, cute::_16>;
using ClusterShape = cute::Shape<cute::_2, cute::_1, cute::_1>;

using CollectiveEpilogue = typename cutlass::epilogue::collective::CollectiveBuilder<
    cutlass::arch::Sm90, cutlass::arch::OpClassTensorOp,
    TileShape, ClusterShape,
    cutlass::epilogue::collective::EpilogueTileAuto,
    Acc, Acc,
    ElemCD, cutlass::layout::RowMajor, 128 / cutlass::sizeof_bits<ElemCD>::value,
    ElemCD, cutlass::layout::RowMajor, 128 / cutlass::sizeof_bits<ElemCD>::value,
    cutlass::epilogue::collective::EpilogueScheduleAuto
  >::CollectiveOp;

using CollectiveMainloop = typename cutlass::gemm::collective::CollectiveBuilder<
    cutlass::arch::Sm90, cutlass::arch::OpClassTensorOp,
    ElemA, cutlass::layout::RowMajor, 128 / cutlass::sizeof_bits<ElemA>::value,
    ElemB, cutlass::layout::ColumnMajor, 128 / cutlass::sizeof_bits<ElemB>::value,
    Acc,
    TileShape, ClusterShape,
    cutlass::gemm::collective::StageCountAutoCarveout<static_cast<int>(sizeof(typename CollectiveEpilogue::SharedStorage))>,
    cutlass::gemm::collective::KernelScheduleAuto
  >::CollectiveOp;

using GemmKernel = cutlass::gemm::kernel::GemmUniversal<
    cute::Shape<int,int,int,int>,
    CollectiveMainloop,
    CollectiveEpilogue
>;
using Gemm = cutlass::gemm::device::GemmUniversalAdapter<GemmKernel>;

// Force the device kernel symbol into the cubin without needing a host main.
auto* _anchor = &cutlass::device_kernel<GemmKernel>;


// ===== COMPILED SASS (sm_90a) =====

	.target	sm_90a

	.elftype	@"ET_EXEC"


//--------------------- .note.nv.tkinfo           --------------------------
	.section	.note.nv.tkinfo,"",@"SHT_NOTE"
	.sectionflags	@"SHF_NOTE_NV_TKINFO"
	.tkinfo
        /*0018*/ 	.word	0x00000002
        /*0030*/ 	.string	""
        /*0030*/ 	.string	"ptxas"
        /*0030*/ 	.string	"Cuda compilation tools, release 13.0, V13.0.88"
        /*0030*/ 	.string	"Build cuda_13.0.r13.0/compiler.36424714_0"
        /*0030*/ 	.string	"-arch sm_90a -m 64 "



//--------------------- .note.nv.cuinfo           --------------------------
	.section	.note.nv.cuinfo,"",@"SHT_NOTE"
	.sectionflags	@"SHF_NOTE_NV_CUINFO"
        /*0018*/ 	.short	0x0002
        /*001a*/ 	.short	0x005a
        /*001c*/ 	.short	0x0082
	.zero		2


//--------------------- .nv.info                  --------------------------
	.section	.nv.info,"",@"SHT_CUDA_INFO"
	.align	4


	//----- nvinfo : EIATTR_REGCOUNT
	.align		4
        /*0000*/ 	.byte	0x04, 0x2f
        /*0002*/ 	.short	(.L_15 - .L_14)
	.align		4
.L_14:
        /*0004*/ 	.word	index@(_ZN7cutlass13device_kernelINS_4gemm6kernel13GemmUniversalIN4cute5tupleIJiiiiEEENS1_10collective13CollectiveMmaINS1_34MainloopSm90TmaGmmaWarpSpecializedILi23ENS5_IJNS4_1CILi2EEENSA_ILi1EEESC_EEENS1_35KernelTmaWarpSpecializedCooperativeEEENS5_IJNSA_ILi128EEENSA_ILi176EEENSA_ILi16EEEEEENS_10bfloat16_tENS5_IJlSC_lEEESK_SL_NS4_8TiledMMAINS4_8MMA_AtomIJNS4_4SM904GMMA27MMA_64x16x16_F32BF16BF16_SSILNSP_5MajorE0ELSR_0ELNSP_7ScaleInE1ELSS_1EEEEEENS4_6LayoutISD_NS5_IJSC_NSA_ILi0EEESW_EEEEENS5_IJNS4_10UnderscoreESZ_SZ_EEEEENS4_13SM90_TMA_LOADENS4_14ComposedLayoutINS4_7SwizzleILi1ELi4ELi3EEENS4_18smem_ptr_flag_bitsILi16EEENSV_INS5_IJNSA_ILi8EEESI_EEENS5_IJSI_SC_EEEEEEEvNS4_8identityENS4_23SM90_TMA_LOAD_MULTICASTES1C_vS1D_EENS_8epilogue10collective6detail29Sm90TmaWarpSpecializedAdapterINS1H_15DefaultEpilogueISK_SL_SL_NS1G_6thread17LinearCombinationISK_Li1EffLNS1L_9ScaleType4KindE0ELNS_15FloatRoundStyleE2ESK_EENS1_15EpilogueDefaultEEEEEvvEEEEvNT_6ParamsE)
        /*0008*/ 	.word	0x000000a8


	//----- nvinfo : EIATTR_FRAME_SIZE
	.align		4
.L_15:
        /*000c*/ 	.byte	0x04, 0x11
        /*000e*/ 	.short	(.L_17 - .L_16)
	.align		4
.L_16:
        /*0010*/ 	.word	index@(_ZN7cutlass13device_kernelINS_4gemm6kernel13GemmUniversalIN4cute5tupleIJiiiiEEENS1_10collective13CollectiveMmaINS1_34MainloopSm90TmaGmmaWarpSpecializedILi23ENS5_IJNS4_1CILi2EEENSA_ILi1EEESC_EEENS1_35KernelTmaWarpSpecializedCooperativeEEENS5_IJNSA_ILi128EEENSA_ILi176EEENSA_ILi16EEEEEENS_10bfloat16_tENS5_IJlSC_lEEESK_SL_NS4_8TiledMMAINS4_8MMA_AtomIJNS4_4SM904GMMA27MMA_64x16x16_F32BF16BF16_SSILNSP_5MajorE0ELSR_0ELNSP_7ScaleInE1ELSS_1EEEEEENS4_6LayoutISD_NS5_IJSC_NSA_ILi0EEESW_EEEEENS5_IJNS4_10UnderscoreESZ_SZ_EEEEENS4_13SM90_TMA_LOADENS4_14ComposedLayoutINS4_7SwizzleILi1ELi4ELi3EEENS4_18smem_ptr_flag_bitsILi16EEENSV_INS5_IJNSA_ILi8EEESI_EEENS5_IJSI_SC_EEEEEEEvNS4_8identityENS4_23SM90_TMA_LOAD_MULTICASTES1C_vS1D_EENS_8epilogue10collective6detail29Sm90TmaWarpSpecializedAdapterINS1H_15DefaultEpilogueISK_SL_SL_NS1G_6thread17LinearCombinationISK_Li1EffLNS1L_9ScaleType4KindE0ELNS_15FloatRoundStyleE2ESK_EENS1_15EpilogueDefaultEEEEEvvEEEEvNT_6ParamsE)
        /*0014*/ 	.word	0x00000000


	//----- nvinfo : EIATTR_MIN_STACK_SIZE
	.align		4
.L_17:
        /*0018*/ 	.byte	0x04, 0x12
        /*001a*/ 	.short	(.L_19 - .L_18)
	.align		4
.L_18:
        /*001c*/ 	.word	index@(_ZN7cutlass13device_kernelINS_4gemm6kernel13GemmUniversalIN4cute5tupleIJiiiiEEENS1_10collective13CollectiveMmaINS1_34MainloopSm90TmaGmmaWarpSpecializedILi23ENS5_IJNS4_1CILi2EEENSA_ILi1EEESC_EEENS1_35KernelTmaWarpSpecializedCooperativeEEENS5_IJNSA_ILi128EEENSA_ILi176EEENSA_ILi16EEEEEENS_10bfloat16_tENS5_IJlSC_lEEESK_SL_NS4_8TiledMMAINS4_8MMA_AtomIJNS4_4SM904GMMA27MMA_64x16x16_F32BF16BF16_SSILNSP_5MajorE0ELSR_0ELNSP_7ScaleInE1ELSS_1EEEEEENS4_6LayoutISD_NS5_IJSC_NSA_ILi0EEESW_EEEEENS5_IJNS4_10UnderscoreESZ_SZ_EEEEENS4_13SM90_TMA_LOADENS4_14ComposedLayoutINS4_7SwizzleILi1ELi4ELi3EEENS4_18smem_ptr_flag_bitsILi16EEENSV_INS5_IJNSA_ILi8EEESI_EEENS5_IJSI_SC_EEEEEEEvNS4_8identityENS4_23SM90_TMA_LOAD_MULTICASTES1C_vS1D_EENS_8epilogue10collective6detail29Sm90TmaWarpSpecializedAdapterINS1H_15DefaultEpilogueISK_SL_SL_NS1G_6thread17LinearCombinationISK_Li1EffLNS1L_9ScaleType4KindE0ELNS_15FloatRoundStyleE2ESK_EENS1_15EpilogueDefaultEEEEEvvEEEEvNT_6ParamsE)
        /*0020*/ 	.word	0x00000000
.L_19:


//--------------------- .nv.compat                --------------------------
	.section	.nv.compat,"",@"SHT_CUDA_COMPAT_INFO"
	.align	4
        /*0000*/ 	.byte	0x02, 0x09, 0x01, 0x00, 0x02, 0x02, 0x04, 0x00, 0x02, 0x05, 0x05, 0x00, 0x03, 0x07, 0x01, 0x01
        /*0010*/ 	.byte	0x02, 0x03, 0x01, 0x00, 0x02, 0x06, 0x01, 0x00, 0x04, 0x0b, 0x08, 0x00, 0x00, 0x00, 0x00, 0x00
        /*0020*/ 	.byte	0x00, 0x00, 0x00, 0x00


//--------------------- .nv.info._ZN7cutlass13device_kernelINS_4gemm6kernel13GemmUniversalIN4cute5tupleIJiiiiEEENS1_10collective13CollectiveMmaINS1_34MainloopSm90TmaGmmaWarpSpecializedILi23ENS5_IJNS4_1CILi2EEENSA_ILi1EEESC_EEENS1_35KernelTmaWarpSpecializedCooperativeEEENS5_IJNSA_ILi128EEENSA_ILi176EEENSA_ILi16EEEEEENS_10bfloat16_tENS5_IJlSC_lEEESK_SL_NS4_8TiledMMAINS4_8MMA_AtomIJNS4_4SM904GMMA27MMA_64x16x16_F32BF16BF16_SSILNSP_5MajorE0ELSR_0ELNSP_7ScaleInE1ELSS_1EEEEEENS4_6LayoutISD_NS5_IJSC_NSA_ILi0EEESW_EEEEENS5_IJNS4_10UnderscoreESZ_SZ_EEEEENS4_13SM90_TMA_LOADENS4_14ComposedLayoutINS4_7SwizzleILi1ELi4ELi3EEENS4_18smem_ptr_flag_bitsILi16EEENSV_INS5_IJNSA_ILi8EEESI_EEENS5_IJSI_SC_EEEEEEEvNS4_8identityENS4_23SM90_TMA_LOAD_MULTICASTES1C_vS1D_EENS_8epilogue10collective6detail29Sm90TmaWarpSpecializedAdapterINS1H_15DefaultEpilogueISK_SL_SL_NS1G_6thread17LinearCombinationISK_Li1EffLNS1L_9ScaleType4KindE0ELNS_15FloatRoundStyleE2ESK_EENS1_15EpilogueDefaultEEEEEvvEEEEvNT_6ParamsE --------------------------
	.section	.nv.info._ZN7cutlass13device_kernelINS_4gemm6kernel13GemmUniversalIN4cute5tupleIJiiiiEEENS1_10collective13CollectiveMmaINS1_34MainloopSm90TmaGmmaWarpSpecializedILi23ENS5_IJNS4_1CILi2EEENSA_ILi1EEESC_EEENS1_35KernelTmaWarpSpecializedCooperativeEEENS5_IJNSA_ILi128EEENSA_ILi176EEENSA_ILi16EEEEEENS_10bfloat16_tENS5_IJlSC_lEEESK_SL_NS4_8TiledMMAINS4_8MMA_AtomIJNS4_4SM904GMMA27MMA_64x16x16_F32BF16BF16_SSILNSP_5MajorE0ELSR_0ELNSP_7ScaleInE1ELSS_1EEEEEENS4_6LayoutISD_NS5_IJSC_NSA_ILi0EEESW_EEEEENS5_IJNS4_10UnderscoreESZ_SZ_EEEEENS4_13SM90_TMA_LOADENS4_14ComposedLayoutINS4_7SwizzleILi1ELi4ELi3EEENS4_18smem_ptr_flag_bitsILi16EEENSV_INS5_IJNSA_ILi8EEESI_EEENS5_IJSI_SC_EEEEEEEvNS4_8identityENS4_23SM90_TMA_LOAD_MULTICASTES1C_vS1D_EENS_8epilogue10collective6detail29Sm90TmaWarpSpecializedAdapterINS1H_15DefaultEpilogueISK_SL_SL_NS1G_6thread17LinearCombinationISK_Li1EffLNS1L_9ScaleType4KindE0ELNS_15FloatRoundStyleE2ESK_EENS1_15EpilogueDefaultEEEEEvvEEEEvNT_6ParamsE,"",@"SHT_CUDA_INFO"
	.sectionflags	@""
	.align	4


	//----- nvinfo : EIATTR_CUDA_API_VERSION
	.align		4
        /*0000*/ 	.byte	0x04, 0x37
        /*0002*/ 	.short	(.L_21 - .L_20)
.L_20:
        /*0004*/ 	.word	0x00000082


	//----- nvinfo : EIATTR_KPARAM_INFO
	.align		4
.L_21:
        /*0008*/ 	.byte	0x04, 0x17
        /*000a*/ 	.short	(.L_23 - .L_22)
.L_22:
        /*000c*/ 	.word	0x00000000
        /*0010*/ 	.short	0x0000
        /*0012*/ 	.short	0x0070
        /*0014*/ 	.byte	0x00, 0xf0, 0x01, 0x10


	//----- nvinfo : EIATTR_SPARSE_MMA_MASK
	.align		4
.L_23:
        /*0018*/ 	.byte	0x03, 0x50
        /*001a*/ 	.short	0x0000


	//----- nvinfo : EIATTR_MAXREG_COUNT
	.align		4
        /*001c*/ 	.byte	0x03, 0x1b
        /*001e*/ 	.short	0x00a8


	//----- nvinfo : EIATTR_NUM_BARRIERS
	.align		4
        /*0020*/ 	.byte	0x02, 0x4c
        /*0022*/ 	.byte	0x01
	.zero		1


	//----- nvinfo : EIATTR_EXTERNS
	.align		4
        /*0024*/ 	.byte	0x04, 0x0f
        /*0026*/ 	.short	(.L_25 - .L_24)


	//   ....[0]....
	.align		4
.L_24:
        /*0028*/ 	.word	index@(__assertfail)


	//----- nvinfo : EIATTR_MERCURY_ISA_VERSION
	.align		4
.L_25:
        /*002c*/ 	.byte	0x03, 0x5f
        /*002e*/ 	.short	0x0101


	//----- nvinfo : EIATTR_INT_WARP_WIDE_INSTR_OFFSETS
	.align		4
        /*0030*/ 	.byte	0x04, 0x31
        /*0032*/ 	.short	(.L_27 - .L_26)


	//   ....[0]....
.L_26:
        /*0034*/ 	.word	0x00000710


	//   ....[1]....
        /*0038*/ 	.word	0x00000740


	//   ....[2]....
        /*003c*/ 	.word	0x00000900


	//----- nvinfo : EIATTR_COOP_GROUP_MASK_REGIDS
	.align		4
.L_27:
        /*0040*/ 	.byte	0x04, 0x29
        /*0042*/ 	.short	(.L_29 - .L_28)


	//   ....[0]....
.L_28:
        /*0044*/ 	.word	0xffffffff


	//   ....[1]....
        /*0048*/ 	.word	0xffffffff


	//   ....[2]....
        /*004c*/ 	.word	0xffffffff


	//   ....[3]....
        /*0050*/ 	.word	0xffffffff


	//   ....[4]....
        /*0054*/ 	.word	0xffffffff


	//   ....[5]....
        /*0058*/ 	.word	0xffffffff


	//----- nvinfo : EIATTR_COOP_GROUP_INSTR_OFFSETS
	.align		4
.L_29:
        /*005c*/ 	.byte	0x04, 0x28
        /*005e*/ 	.short	(.L_31 - .L_30)


	//   ....[0]....
.L_30:
        /*0060*/ 	.word	0x00000060


	//   ....[1]....
        /*0064*/ 	.word	0x00000070


	//   ....[2]....
        /*0068*/ 	.word	0x00000130


	//   ....[3]....
        /*006c*/ 	.word	0x00000560


	//   ....[4]....
        /*0070*/ 	.word	0x00000a80


	//   ....[5]....
        /*0074*/ 	.word	0x000014c0


	//----- nvinfo : EIATTR_REG_RECONFIG
	.align		4
.L_31:
        /*0078*/ 	.byte	0x01, 0x54
	.zero		2


	//----- nvinfo : EIATTR_SYSCALL_OFFSETS
	.align		4
        /*007c*/ 	.byte	0x04, 0x46
        /*007e*/ 	.short	(.L_33 - .L_32)


	//   ....[0]....
.L_32:
        /*0080*/ 	.word	0x00001680


	//----- nvinfo : EIATTR_MBARRIER_INSTR_OFFSETS
	.align		4
.L_33:
        /*0084*/ 	.byte	0x04, 0x39
        /*0086*/ 	.short	(.L_35 - .L_34)


	//   ....[0]....
.L_34:
        /*0088*/ 	.word	0x00000250
        /*008c*/ 	.word	0x000000ff
        /*0090*/ 	.word	0x00000000
        /*0094*/ 	.short	0x0100
        /*0096*/ 	.byte	0x08
	.zero		1


	//   ....[1]....
        /*0098*/ 	.word	0x00000260
        /*009c*/ 	.word	0x000000ff
        /*00a0*/ 	.word	0x000000b8
        /*00a4*/ 	.short	0x0100
        /*00a6*/ 	.byte	0x08
	.zero		1


	//   ....[2]....
        /*00a8*/ 	.word	0x00000270
        /*00ac*/ 	.word	0x000000ff
        /*00b0*/ 	.word	0x00000008
        /*00b4*/ 	.short	0x0100
        /*00b6*/ 	.byte	0x08
	.zero		1


	//   ....[3]....
        /*00b8*/ 	.word	0x00000280
        /*00bc*/ 	.word	0x000000ff
        /*00c0*/ 	.word	0x000000c0
        /*00c4*/ 	.short	0x0100
        /*00c6*/ 	.byte	0x08
	.zero		1


	//   ....[4]....
        /*00c8*/ 	.word	0x00000290
        /*00cc*/ 	.word	0x000000ff
        /*00d0*/ 	.word	0x00000010
        /*00d4*/ 	.short	0x0100
        /*00d6*/ 	.byte	0x08
	.zero		1


	//   ....[5]....
        /*00d8*/ 	.word	0x000002a0
        /*00dc*/ 	.word	0x000000ff
        /*00e0*/ 	.word	0x000000c8
        /*00e4*/ 	.short	0x0100
        /*00e6*/ 	.byte	0x08
	.zero		1


	//   ....[6]....
        /*00e8*/ 	.word	0x000002b0
        /*00ec*/ 	.word	0x000000ff
        /*00f0*/ 	.word	0x00000018
        /*00f4*/ 	.short	0x0100
        /*00f6*/ 	.byte	0x08
	.zero		1


	//   ....[7]....
        /*00f8*/ 	.word	0x000002c0
        /*00fc*/ 	.word	0x000000ff
        /*0100*/ 	.word	0x000000d0
        /*0104*/ 	.short	0x0100
        /*0106*/ 	.byte	0x08
	.zero		1


	//   ....[8]....
        /*0108*/ 	.word	0x000002d0
        /*010c*/ 	.word	0x000000ff
        /*0110*/ 	.word	0x00000020
        /*0114*/ 	.short	0x0100
        /*0116*/ 	.byte	0x08
	.zero		1


	//   ....[9]....
        /*0118*/ 	.word	0x000002e0
        /*011c*/ 	.word	0x000000ff
        /*0120*/ 	.word	0x000000d8
        /*0124*/ 	.short	0x0100
        /*0126*/ 	.byte	0x08
	.zero		1


	//   ....[10]....
        /*0128*/ 	.word	0x000002f0
        /*012c*/ 	.word	0x000000ff
        /*0130*/ 	.word	0x00000028
        /*0134*/ 	.short	0x0100
        /*0136*/ 	.byte	0x08
	.zero		1


	//   ....[11]....
        /*0138*/ 	.word	0x00000300
        /*013c*/ 	.word	0x000000ff
        /*0140*/ 	.word	0x000000e0
        /*0144*/ 	.short	0x0100
        /*0146*/ 	.byte	0x08
	.zero		1


	//   ....[12]....
        /*0148*/ 	.word	0x00000310
        /*014c*/ 	.word	0x000000ff
        /*0150*/ 	.word	0x00000030
        /*0154*/ 	.short	0x0100
        /*0156*/ 	.byte	0x08
	.zero		1


	//   ....[13]....
        /*0158*/ 	.word	0x00000320
        /*015c*/ 	.word	0x000000ff
        /*0160*/ 	.word	0x000000e8
        /*0164*/ 	.short	0x0100
        /*0166*/ 	.byte	0x08
	.zero		1


	//   ....[14]....
        /*0168*/ 	.word	0x00000330
        /*016c*/ 	.word	0x000000ff
        /*0170*/ 	.word	0x00000038
        /*0174*/ 	.short	0x0100
        /*0176*/ 	.byte	0x08
	.zero		1


	//   ....[15]....
        /*0178*/ 	.word	0x00000340
        /*017c*/ 	.word	0x000000ff
        /*0180*/ 	.word	0x000000f0
        /*0184*/ 	.short	0x0100
        /*0186*/ 	.byte	0x08
	.zero		1


	//   ....[16]....
        /*0188*/ 	.word	0x00000350
        /*018c*/ 	.word	0x000000ff
        /*0190*/ 	.word	0x00000040
        /*0194*/ 	.short	0x0100
        /*0196*/ 	.byte	0x08
	.zero		1


	//   ....[17]....
        /*0198*/ 	.word	0x00000360
        /*019c*/ 	.word	0x000000ff
        /*01a0*/ 	.word	0x000000f8
        /*01a4*/ 	.short	0x0100
        /*01a6*/ 	.byte	0x08
	.zero		1


	//   ....[18]....
        /*01a8*/ 	.word	0x00000370
        /*01ac*/ 	.word	0x000000ff
        /*01b0*/ 	.word	0x00000048
        /*01b4*/ 	.short	0x0100
        /*01b6*/ 	.byte	0x08
	.zero		1


	//   ....[19]....
        /*01b8*/ 	.word	0x00000380
        /*01bc*/ 	.word	0x000000ff
        /*01c0*/ 	.word	0x00000100
        /*01c4*/ 	.short	0x0100
        /*01c6*/ 	.byte	0x08
	.zero		1


	//   ....[20]....
        /*01c8*/ 	.word	0x00000390
        /*01cc*/ 	.word	0x000000ff
        /*01d0*/ 	.word	0x00000050
        /*01d4*/ 	.short	0x0100
        /*01d6*/ 	.byte	0x08
	.zero		1


	//   ....[21]....
        /*01d8*/ 	.word	0x000003a0
        /*01dc*/ 	.word	0x000000ff
        /*01e0*/ 	.word	0x00000108
        /*01e4*/ 	.short	0x0100
        /*01e6*/ 	.byte	0x08
	.zero		1


	//   ....[22]....
        /*01e8*/ 	.word	0x000003b0
        /*01ec*/ 	.word	0x000000ff
        /*01f0*/ 	.word	0x00000058
        /*01f4*/ 	.short	0x0100
        /*01f6*/ 	.byte	0x08
	.zero		1


	//   ....[23]....
        /*01f8*/ 	.word	0x000003c0
        /*01fc*/ 	.word	0x000000ff
        /*0200*/ 	.word	0x00000110
        /*0204*/ 	.short	0x0100
        /*0206*/ 	.byte	0x08
	.zero		1


	//   ....[24]....
        /*0208*/ 	.word	0x000003d0
        /*020c*/ 	.word	0x000000ff
        /*0210*/ 	.word	0x00000060
        /*0214*/ 	.short	0x0100
        /*0216*/ 	.byte	0x08
	.zero		1


	//   ....[25]....
        /*0218*/ 	.word	0x000003e0
        /*021c*/ 	.word	0x000000ff
        /*0220*/ 	.word	0x00000118
        /*0224*/ 	.short	0x0100
        /*0226*/ 	.byte	0x08
	.zero		1


	//   ....[26]....
        /*0228*/ 	.word	0x000003f0
        /*022c*/ 	.word	0x000000ff
        /*0230*/ 	.word	0x00000068
        /*0234*/ 	.short	0x0100
        /*0236*/ 	.byte	0x08
	.zero		1


	//   ....[27]....
        /*0238*/ 	.word	0x00000400
        /*023c*/ 	.word	0x000000ff
        /*0240*/ 	.word	0x00000120
        /*0244*/ 	.short	0x0100
        /*0246*/ 	.byte	0x08
	.zero		1


	//   ....[28]....
        /*0248*/ 	.word	0x00000410
        /*024c*/ 	.word	0x000000ff
        /*0250*/ 	.word	0x00000070
        /*0254*/ 	.short	0x0100
        /*0256*/ 	.byte	0x08
	.zero		1


	//   ....[29]....
        /*0258*/ 	.word	0x00000420
        /*025c*/ 	.word	0x000000ff
        /*0260*/ 	.word	0x00000128
        /*0264*/ 	.short	0x0100
        /*0266*/ 	.byte	0x08
	.zero		1


	//   ....[30]....
        /*0268*/ 	.word	0x00000430
        /*026c*/ 	.word	0x000000ff
        /*0270*/ 	.word	0x00000078
        /*0274*/ 	.short	0x0100
        /*0276*/ 	.byte	0x08
	.zero		1


	//   ....[31]....
        /*0278*/ 	.word	0x00000440
        /*027c*/ 	.word	0x000000ff
        /*0280*/ 	.word	0x00000130
        /*0284*/ 	.short	0x0100
        /*0286*/ 	.byte	0x08
	.zero		1


	//   ....[32]....
        /*0288*/ 	.word	0x00000450
        /*028c*/ 	.word	0x000000ff
        /*0290*/ 	.word	0x00000080
        /*0294*/ 	.short	0x0100
        /*0296*/ 	.byte	0x08
	.zero		1


	//   ....[33]....
        /*0298*/ 	.word	0x00000460
        /*029c*/ 	.word	0x000000ff
        /*02a0*/ 	.word	0x00000138
        /*02a4*/ 	.short	0x0100
        /*02a6*/ 	.byte	0x08
	.zero		1


	//   ....[34]....
        /*02a8*/ 	.word	0x00000470
        /*02ac*/ 	.word	0x000000ff
        /*02b0*/ 	.word	0x00000088
        /*02b4*/ 	.short	0x0100
        /*02b6*/ 	.byte	0x08
	.zero		1


	//   ....[35]....
        /*02b8*/ 	.word	0x00000480
        /*02bc*/ 	.word	0x000000ff
        /*02c0*/ 	.word	0x00000140
        /*02c4*/ 	.short	0x0100
        /*02c6*/ 	.byte	0x08
	.zero		1


	//   ....[36]....
        /*02c8*/ 	.word	0x00000490
        /*02cc*/ 	.word	0x000000ff
        /*02d0*/ 	.word	0x00000090
        /*02d4*/ 	.short	0x0100
        /*02d6*/ 	.byte	0x08
	.zero		1


	//   ....[37]....
        /*02d8*/ 	.word	0x000004a0
        /*02dc*/ 	.word	0x000000ff
        /*02e0*/ 	.word	0x00000148
        /*02e4*/ 	.short	0x0100
        /*02e6*/ 	.byte	0x08
	.zero		1


	//   ....[38]....
        /*02e8*/ 	.word	0x000004b0
        /*02ec*/ 	.word	0x000000ff
        /*02f0*/ 	.word	0x00000098
        /*02f4*/ 	.short	0x0100
        /*02f6*/ 	.byte	0x08
	.zero		1


	//   ....[39]....
        /*02f8*/ 	.word	0x000004c0
        /*02fc*/ 	.word	0x000000ff
        /*0300*/ 	.word	0x00000150
        /*0304*/ 	.short	0x0100
        /*0306*/ 	.byte	0x08
	.zero		1


	//   ....[40]....
        /*0308*/ 	.word	0x000004d0
        /*030c*/ 	.word	0x000000ff
        /*0310*/ 	.word	0x000000a0
        /*0314*/ 	.short	0x0100
        /*0316*/ 	.byte	0x08
	.zero		1


	//   ....[41]....
        /*0318*/ 	.word	0x000004e0
        /*031c*/ 	.word	0x000000ff
        /*0320*/ 	.word	0x00000158
        /*0324*/ 	.short	0x0100
        /*0326*/ 	.byte	0x08
	.zero		1


	//   ....[42]....
        /*0328*/ 	.word	0x000004f0
        /*032c*/ 	.word	0x000000ff
        /*0330*/ 	.word	0x000000a8
        /*0334*/ 	.short	0x0100
        /*0336*/ 	.byte	0x08
	.zero		1


	//   ....[43]....
        /*0338*/ 	.word	0x00000500
        /*033c*/ 	.word	0x000000ff
        /*0340*/ 	.word	0x00000160
        /*0344*/ 	.short	0x0100
        /*0346*/ 	.byte	0x08
	.zero		1


	//   ....[44]....
        /*0348*/ 	.word	0x00000510
        /*034c*/ 	.word	0x000000ff
        /*0350*/ 	.word	0x000000b0
        /*0354*/ 	.short	0x0100
        /*0356*/ 	.byte	0x08
	.zero		1


	//   ....[45]....
        /*0358*/ 	.word	0x00000520
        /*035c*/ 	.word	0x000000ff
        /*0360*/ 	.word	0x00000168
        /*0364*/ 	.short	0x0100
        /*0366*/ 	.byte	0x08
	.zero		1


	//   ....[46]....
        /*0368*/ 	.word	0x00000980
        /*036c*/ 	.word	0x000000ff
        /*0370*/ 	.word	0x00000180
        /*0374*/ 	.short	0x0100
        /*0376*/ 	.byte	0x06
	.zero		1


	//   ....[47]....
        /*0378*/ 	.word	0x00000a10
        /*037c*/ 	.word	0x000000ff
        /*0380*/ 	.word	0x00000188
        /*0384*/ 	.short	0x0100
        /*0386*/ 	.byte	0x06
	.zero		1


	//   ....[48]....
        /*0388*/ 	.word	0x00001700
        /*038c*/ 	.word	0x00000003
        /*0390*/ 	.word	0x00000000
        /*0394*/ 	.short	0x010a
        /*0396*/ 	.byte	0x3f
	.zero		1


	//   ....[49]....
        /*0398*/ 	.word	0x00001740
        /*039c*/ 	.word	0x00000003
        /*03a0*/ 	.word	0x00000000
        /*03a4*/ 	.short	0x010a
        /*03a6*/ 	.byte	0x3f
	.zero		1


	//   ....[50]....
        /*03a8*/ 	.word	0x00001de0
        /*03ac*/ 	.word	0x000000ff
        /*03b0*/ 	.word	0x00000000
        /*03b4*/ 	.short	0x010a
        /*03b6*/ 	.byte	0x05
	.zero		1


	//   ....[51]....
        /*03b8*/ 	.word	0x00001e20
        /*03bc*/ 	.word	0x000000ff
        /*03c0*/ 	.word	0x00000000
        /*03c4*/ 	.short	0x010a
        /*03c6*/ 	.byte	0x05
	.zero		1


	//   ....[52]....
        /*03c8*/ 	.word	0x000022e0
        /*03cc*/ 	.word	0x00000005
        /*03d0*/ 	.word	0x00000000
        /*03d4*/ 	.short	0x0101
        /*03d6*/ 	.byte	0x3f
	.zero		1


	//   ....[53]....
        /*03d8*/ 	.word	0x000024a0
        /*03dc*/ 	.word	0x00000003
        /*03e0*/ 	.word	0x00000000
        /*03e4*/ 	.short	0x0101
        /*03e6*/ 	.byte	0x3f
	.zero		1


	//   ....[54]....
        /*03e8*/ 	.word	0x00009280
        /*03ec*/ 	.word	0x00000014
        /*03f0*/ 	.word	0x000000b8
        /*03f4*/ 	.short	0x010a
        /*03f6*/ 	.byte	0x3f
	.zero		1


	//   ....[55]....
        /*03f8*/ 	.word	0x00009600
        /*03fc*/ 	.word	0x00000003
        /*0400*/ 	.word	0x00000188
        /*0404*/ 	.short	0x0101
        /*0406*/ 	.byte	0x3f
	.zero		1


	//   ....[56]....
        /*0408*/ 	.word	0x00009d50
        /*040c*/ 	.word	0x00000007
        /*0410*/ 	.word	0x00000000
        /*0414*/ 	.short	0x010a
        /*0416*/ 	.byte	0x3f
	.zero		1


	//   ....[57]....
        /*0418*/ 	.word	0x00009dd0
        /*041c*/ 	.word	0x00000008
        /*0420*/ 	.word	0x00000000
        /*0424*/ 	.short	0x010a
        /*0426*/ 	.byte	0x3f
	.zero		1


	//   ....[58]....
        /*0428*/ 	.word	0x00009e60
        /*042c*/ 	.word	0x00000009
        /*0430*/ 	.word	0x00000000
        /*0434*/ 	.short	0x010a
        /*0436*/ 	.byte	0x3f
	.zero		1


	//   ....[59]....
        /*0438*/ 	.word	0x00009ef0
        /*043c*/ 	.word	0x00000008
        /*0440*/ 	.word	0x00000000
        /*0444*/ 	.short	0x010a
        /*0446*/ 	.byte	0x3f
	.zero		1


	//   ....[60]....
        /*0448*/ 	.word	0x00009f80
        /*044c*/ 	.word	0x00000009
        /*0450*/ 	.word	0x00000000
        /*0454*/ 	.short	0x010a
        /*0456*/ 	.byte	0x3f
	.zero		1


	//   ....[61]....
        /*0458*/ 	.word	0x0000a010
        /*045c*/ 	.word	0x00000008
        /*0460*/ 	.word	0x00000000
        /*0464*/ 	.short	0x010a
        /*0466*/ 	.byte	0x3f
	.zero		1


	//   ....[62]....
        /*0468*/ 	.word	0x0000a0a0
        /*046c*/ 	.word	0x00000009
        /*0470*/ 	.word	0x00000000
        /*0474*/ 	.short	0x010a
        /*0476*/ 	.byte	0x3f
	.zero		1


	//   ....[63]....
        /*0478*/ 	.word	0x0000a130
        /*047c*/ 	.word	0x00000008
        /*0480*/ 	.word	0x00000000
        /*0484*/ 	.short	0x010a
        /*0486*/ 	.byte	0x3f
	.zero		1


	//   ....[64]....
        /*0488*/ 	.word	0x0000a1c0
        /*048c*/ 	.word	0x00000009
        /*0490*/ 	.word	0x00000000
        /*0494*/ 	.short	0x010a
        /*0496*/ 	.byte	0x3f
	.zero		1


	//   ....[65]....
        /*0498*/ 	.word	0x0000a250
        /*049c*/ 	.word	0x00000008
        /*04a0*/ 	.word	0x00000000
        /*04a4*/ 	.short	0x010a
        /*04a6*/ 	.byte	0x3f
	.zero		1


	//   ....[66]....
        /*04a8*/ 	.word	0x0000a2e0
        /*04ac*/ 	.word	0x00000009
        /*04b0*/ 	.word	0x00000000
        /*04b4*/ 	.short	0x010a
        /*04b6*/ 	.byte	0x3f
	.zero		1


	//   ....[67]....
        /*04b8*/ 	.word	0x0000a370
        /*04bc*/ 	.word	0x00000008
        /*04c0*/ 	.word	0x00000000
        /*04c4*/ 	.short	0x010a
        /*04c6*/ 	.byte	0x3f
	.zero		1


	//   ....[68]....
        /*04c8*/ 	.word	0x0000a400
        /*04cc*/ 	.word	0x00000009
        /*04d0*/ 	.word	0x00000000
        /*04d4*/ 	.short	0x010a
        /*04d6*/ 	.byte	0x3f
	.zero		1


	//   ....[69]....
        /*04d8*/ 	.word	0x0000a490
        /*04dc*/ 	.word	0x00000008
        /*04e0*/ 	.word	0x00000000
        /*04e4*/ 	.short	0x010a
        /*04e6*/ 	.byte	0x3f
	.zero		1


	//   ....[70]....
        /*04e8*/ 	.word	0x0000a520
        /*04ec*/ 	.word	0x00000009
        /*04f0*/ 	.word	0x00000000
        /*04f4*/ 	.short	0x010a
        /*04f6*/ 	.byte	0x3f
	.zero		1


	//   ....[71]....
        /*04f8*/ 	.word	0x0000a5b0
        /*04fc*/ 	.word	0x00000008
        /*0500*/ 	.word	0x00000000
        /*0504*/ 	.short	0x010a
        /*0506*/ 	.byte	0x3f
	.zero		1


	//   ....[72]....
        /*0508*/ 	.word	0x0000a640
        /*050c*/ 	.word	0x00000009
        /*0510*/ 	.word	0x00000000
        /*0514*/ 	.short	0x010a
        /*0516*/ 	.byte	0x3f
	.zero		1


	//   ....[73]....
        /*0518*/ 	.word	0x0000a6d0
        /*051c*/ 	.word	0x00000008
        /*0520*/ 	.word	0x00000000
        /*0524*/ 	.short	0x010a
        /*0526*/ 	.byte	0x3f
	.zero		1


	//   ....[74]....
        /*0528*/ 	.word	0x0000a760
        /*052c*/ 	.word	0x00000009
        /*0530*/ 	.word	0x00000000
        /*0534*/ 	.short	0x010a
        /*0536*/ 	.byte	0x3f
	.zero		1


	//   ....[75]....
        /*0538*/ 	.word	0x0000a7f0
        /*053c*/ 	.word	0x00000008
        /*0540*/ 	.word	0x00000000
        /*0544*/ 	.short	0x010a
        /*0546*/ 	.byte	0x3f
	.zero		1


	//   ....[76]....
        /*0548*/ 	.word	0x0000a880
        /*054c*/ 	.word	0x00000009
        /*0550*/ 	.word	0x00000000
        /*0554*/ 	.short	0x010a
        /*0556*/ 	.byte	0x3f
	.zero		1


	//   ....[77]....
        /*0558*/ 	.word	0x0000a910
        /*055c*/ 	.word	0x00000006
        /*0560*/ 	.word	0x00000000
        /*0564*/ 	.short	0x010a
        /*0566*/ 	.byte	0x3f
	.zero		1


	//   ....[78]....
        /*0568*/ 	.word	0x0000a9a0
        /*056c*/ 	.word	0x00000003
        /*0570*/ 	.word	0x00000000
        /*0574*/ 	.short	0x010a
        /*0576*/ 	.byte	0x3f
	.zero		1


	//   ....[79]....
        /*0578*/ 	.word	0x0000aa00
        /*057c*/ 	.word	0x00000003
        /*0580*/ 	.word	0x00000000
        /*0584*/ 	.short	0x010a
        /*0586*/ 	.byte	0x3f
	.zero		1


	//   ....[80]....
        /*0588*/ 	.word	0x0000aa60
        /*058c*/ 	.word	0x00000006
        /*0590*/ 	.word	0x00000000
        /*0594*/ 	.short	0x010a
        /*0596*/ 	.byte	0x3f
	.zero		1


	//   ....[81]....
        /*0598*/ 	.word	0x0000ab30
        /*059c*/ 	.word	0x00000014
        /*05a0*/ 	.word	0x000000b8
        /*05a4*/ 	.short	0x010a
        /*05a6*/ 	.byte	0x3f
	.zero		1


	//   ....[82]....
        /*05a8*/ 	.word	0x0000ac00
        /*05ac*/ 	.word	0x00000007
        /*05b0*/ 	.word	0x00000000
        /*05b4*/ 	.short	0x010a
        /*05b6*/ 	.byte	0x3f
	.zero		1


	//   ....[83]....
        /*05b8*/ 	.word	0x0000ac50
        /*05bc*/ 	.word	0x00000008
        /*05c0*/ 	.word	0x00000000
        /*05c4*/ 	.short	0x010a
        /*05c6*/ 	.byte	0x3f
	.zero		1


	//   ....[84]....
        /*05c8*/ 	.word	0x0000aca0
        /*05cc*/ 	.word	0x00000009
        /*05d0*/ 	.word	0x00000000
        /*05d4*/ 	.short	0x010a
        /*05d6*/ 	.byte	0x3f
	.zero		1


	//   ....[85]....
        /*05d8*/ 	.word	0x0000acf0
        /*05dc*/ 	.word	0x00000008
        /*05e0*/ 	.word	0x00000000
        /*05e4*/ 	.short	0x010a
        /*05e6*/ 	.byte	0x3f
	.zero		1


	//   ....[86]....
        /*05e8*/ 	.word	0x0000ad40
        /*05ec*/ 	.word	0x00000009
        /*05f0*/ 	.word	0x00000000
        /*05f4*/ 	.short	0x010a
        /*05f6*/ 	.byte	0x3f
	.zero		1


	//   ....[87]....
        /*05f8*/ 	.word	0x0000ad90
        /*05fc*/ 	.word	0x00000008
        /*0600*/ 	.word	0x00000000
        /*0604*/ 	.short	0x010a
        /*0606*/ 	.byte	0x3f
	.zero		1


	//   ....[88]....
        /*0608*/ 	.word	0x0000ade0
        /*060c*/ 	.word	0x00000009
        /*0610*/ 	.word	0x00000000
        /*0614*/ 	.short	0x010a
        /*0616*/ 	.byte	0x3f
	.zero		1


	//   ....[89]....
        /*0618*/ 	.word	0x0000ae30
        /*061c*/ 	.word	0x00000008
        /*0620*/ 	.word	0x00000000
        /*0624*/ 	.short	0x010a
        /*0626*/ 	.byte	0x3f
	.zero		1


	//   ....[90]....
        /*0628*/ 	.word	0x0000ae80
        /*062c*/ 	.word	0x00000009
        /*0630*/ 	.word	0x00000000
        /*0634*/ 	.short	0x010a
        /*0636*/ 	.byte	0x3f
	.zero		1


	//   ....[91]....
        /*0638*/ 	.word	0x0000aed0
        /*063c*/ 	.word	0x00000008
        /*0640*/ 	.word	0x00000000
        /*0644*/ 	.short	0x010a
        /*0646*/ 	.byte	0x3f
	.zero		1


	//   ....[92]....
        /*0648*/ 	.word	0x0000af20
        /*064c*/ 	.word	0x00000009
        /*0650*/ 	.word	0x00000000
        /*0654*/ 	.short	0x010a
        /*0656*/ 	.byte	0x3f
	.zero		1


	//   ....[93]....
        /*0658*/ 	.word	0x0000af70
        /*065c*/ 	.word	0x00000008
        /*0660*/ 	.word	0x00000000
        /*0664*/ 	.short	0x010a
        /*0666*/ 	.byte	0x3f
	.zero		1


	//   ....[94]....
        /*0668*/ 	.word	0x0000afc0
        /*066c*/ 	.word	0x00000009
        /*0670*/ 	.word	0x00000000
        /*0674*/ 	.short	0x010a
        /*0676*/ 	.byte	0x3f
	.zero		1


	//   ....[95]....
        /*0678*/ 	.word	0x0000b010
        /*067c*/ 	.word	0x00000008
        /*0680*/ 	.word	0x00000000
        /*0684*/ 	.short	0x010a
        /*0686*/ 	.byte	0x3f
	.zero		1


	//   ....[96]....
        /*0688*/ 	.word	0x0000b060
        /*068c*/ 	.word	0x00000009
        /*0690*/ 	.word	0x00000000
        /*0694*/ 	.short	0x010a
        /*0696*/ 	.byte	0x3f
	.zero		1


	//   ....[97]....
        /*0698*/ 	.word	0x0000b0b0
        /*069c*/ 	.word	0x00000008
        /*06a0*/ 	.word	0x00000000
        /*06a4*/ 	.short	0x010a
        /*06a6*/ 	.byte	0x3f
	.zero		1


	//   ....[98]....
        /*06a8*/ 	.word	0x0000b100
        /*06ac*/ 	.word	0x00000009
        /*06b0*/ 	.word	0x00000000
        /*06b4*/ 	.short	0x010a
        /*06b6*/ 	.byte	0x3f
	.zero		1


	//   ....[99]....
        /*06b8*/ 	.word	0x0000b150
        /*06bc*/ 	.word	0x00000008
        /*06c0*/ 	.word	0x00000000
        /*06c4*/ 	.short	0x010a
        /*06c6*/ 	.byte	0x3f
	.zero		1


	//   ....[100]....
        /*06c8*/ 	.word	0x0000b1a0
        /*06cc*/ 	.word	0x00000009
        /*06d0*/ 	.word	0x00000000
        /*06d4*/ 	.short	0x010a
        /*06d6*/ 	.byte	0x3f
	.zero		1


	//   ....[101]....
        /*06d8*/ 	.word	0x0000b1f0
        /*06dc*/ 	.word	0x00000008
        /*06e0*/ 	.word	0x00000000
        /*06e4*/ 	.short	0x010a
        /*06e6*/ 	.byte	0x3f
	.zero		1


	//   ....[102]....
        /*06e8*/ 	.word	0x0000b240
        /*06ec*/ 	.word	0x00000009
        /*06f0*/ 	.word	0x00000000
        /*06f4*/ 	.short	0x010a
        /*06f6*/ 	.byte	0x3f
	.zero		1


	//   ....[103]....
        /*06f8*/ 	.word	0x0000b290
        /*06fc*/ 	.word	0x00000006
        /*0700*/ 	.word	0x00000000
        /*0704*/ 	.short	0x010a
        /*0706*/ 	.byte	0x3f
	.zero		1


	//----- nvinfo : EIATTR_NUM_MBARRIERS
	.align		4
.L_35:
        /*0708*/ 	.byte	0x03, 0x38
        /*070a*/ 	.short	0x0030


	//----- nvinfo : EIATTR_EXIT_INSTR_OFFSETS
	.align		4
        /*070c*/ 	.byte	0x04, 0x1c
        /*070e*/ 	.short	(.L_37 - .L_36)


	//   ....[0]....
.L_36:
        /*0710*/ 	.word	0x00000be0


	//   ....[1]....
        /*0714*/ 	.word	0x000013f0


	//   ....[2]....
        /*0718*/ 	.word	0x000089b0


	//   ....[3]....
        /*071c*/ 	.word	0x00008f10


	//   ....[4]....
        /*0720*/ 	.word	0x0000a9f0


	//----- nvinfo : EIATTR_MAX_THREADS
	.align		4
.L_37:
        /*0724*/ 	.byte	0x04, 0x05
        /*0726*/ 	.short	(.L_39 - .L_38)
.L_38:
        /*0728*/ 	.word	0x00000180
        /*072c*/ 	.word	0x00000001
        /*0730*/ 	.word	0x00000001


	//----- nvinfo : EIATTR_CRS_STACK_SIZE
	.align		4
.L_39:
        /*0734*/ 	.byte	0x04, 0x1e
        /*0736*/ 	.short	(.L_41 - .L_40)
.L_40:
        /*0738*/ 	.word	0x00000000


	//----- nvinfo : EIATTR_CBANK_PARAM_SIZE
	.align		4
.L_41:
        /*073c*/ 	.byte	0x03, 0x19
        /*073e*/ 	.short	0x0470


	//----- nvinfo : EIATTR_PARAM_CBANK
	.align		4
        /*0740*/ 	.byte	0x04, 0x0a
        /*0742*/ 	.short	(.L_43 - .L_42)
	.align		4
.L_42:
        /*0744*/ 	.word	index@(.nv.constant0._ZN7cutlass13device_kernelINS_4gemm6kernel13GemmUniversalIN4cute5tupleIJiiiiEEENS1_10collective13CollectiveMmaINS1_34MainloopSm90TmaGmmaWarpSpecializedILi23ENS5_IJNS4_1CILi2EEENSA_ILi1EEESC_EEENS1_35KernelTmaWarpSpecializedCooperativeEEENS5_IJNSA_ILi128EEENSA_ILi176EEENSA_ILi16EEEEEENS_10bfloat16_tENS5_IJlSC_lEEESK_SL_NS4_8TiledMMAINS4_8MMA_AtomIJNS4_4SM904GMMA27MMA_64x16x16_F32BF16BF16_SSILNSP_5MajorE0ELSR_0ELNSP_7ScaleInE1ELSS_1EEEEEENS4_6LayoutISD_NS5_IJSC_NSA_ILi0EEESW_EEEEENS5_IJNS4_10UnderscoreESZ_SZ_EEEEENS4_13SM90_TMA_LOADENS4_14ComposedLayoutINS4_7SwizzleILi1ELi4ELi3EEENS4_18smem_ptr_flag_bitsILi16EEENSV_INS5_IJNSA_ILi8EEESI_EEENS5_IJSI_SC_EEEEEEEvNS4_8identityENS4_23SM90_TMA_LOAD_MULTICASTES1C_vS1D_EENS_8epilogue10collective6detail29Sm90TmaWarpSpecializedAdapterINS1H_15DefaultEpilogueISK_SL_SL_NS1G_6thread17LinearCombinationISK_Li1EffLNS1L_9ScaleType4KindE0ELNS_15FloatRoundStyleE2ESK_EENS1_15EpilogueDefaultEEEEEvvEEEEvNT_6ParamsE)
        /*0748*/ 	.short	0x0210
        /*074a*/ 	.short	0x0470


	//----- nvinfo : EIATTR_SW_WAR
	.align		4
.L_43:
        /*074c*/ 	.byte	0x04, 0x36
        /*074e*/ 	.short	(.L_45 - .L_44)
.L_44:
        /*0750*/ 	.word	0x00000008
.L_45:


//--------------------- .nv.callgraph             --------------------------
	.section	.nv.callgraph,"",@"SHT_CUDA_CALLGRAPH"
	.align	4
	.sectionentsize	8
	.align		4
        /*0000*/ 	.word	0x00000000
	.align		4
        /*0004*/ 	.word	0xffffffff
	.align		4
        /*0008*/ 	.word	index@(_ZN7cutlass13device_kernelINS_4gemm6kernel13GemmUniversalIN4cute5tupleIJiiiiEEENS1_10collective13CollectiveMmaINS1_34MainloopSm90TmaGmmaWarpSpecializedILi23ENS5_IJNS4_1CILi2EEENSA_ILi1EEESC_EEENS1_35KernelTmaWarpSpecializedCooperativeEEENS5_IJNSA_ILi128EEENSA_ILi176EEENSA_ILi16EEEEEENS_10bfloat16_tENS5_IJlSC_lEEESK_SL_NS4_8TiledMMAINS4_8MMA_AtomIJNS4_4SM904GMMA27MMA_64x16x16_F32BF16BF16_SSILNSP_5MajorE0ELSR_0ELNSP_7ScaleInE1ELSS_1EEEEEENS4_6LayoutISD_NS5_IJSC_NSA_ILi0EEESW_EEEEENS5_IJNS4_10UnderscoreESZ_SZ_EEEEENS4_13SM90_TMA_LOADENS4_14ComposedLayoutINS4_7SwizzleILi1ELi4ELi3EEENS4_18smem_ptr_flag_bitsILi16EEENSV_INS5_IJNSA_ILi8EEESI_EEENS5_IJSI_SC_EEEEEEEvNS4_8identityENS4_23SM90_TMA_LOAD_MULTICASTES1C_vS1D_EENS_8epilogue10collective6detail29Sm90TmaWarpSpecializedAdapterINS1H_15DefaultEpilogueISK_SL_SL_NS1G_6thread17LinearCombinationISK_Li1EffLNS1L_9ScaleType4KindE0ELNS_15FloatRoundStyleE2ESK_EENS1_15EpilogueDefaultEEEEEvvEEEEvNT_6ParamsE)
	.align		4
        /*000c*/ 	.word	index@(__assertfail)
	.align		4
        /*0010*/ 	.word	0x00000000
	.align		4
        /*0014*/ 	.word	0xfffffffe
	.align		4
        /*0018*/ 	.word	0x00000000
	.align		4
        /*001c*/ 	.word	0xfffffffd
	.align		4
        /*0020*/ 	.word	0x00000000
	.align		4
        /*0024*/ 	.word	0xfffffffc


//--------------------- .nv.constant4             --------------------------
	.section	.nv.constant4,"a",@progbits
	.align	8
	.align		8
.nv.constant4:
        /*0000*/ 	.dword	__assertfail
	.align		8
        /*0008*/ 	.dword	__unnamed_1
	.align		8
        /*0010*/ 	.dword	_ZN39_INTERNAL_101c98cf_4_k_cu_cb9e0865_59444cuda3std3__45__cpo5beginE
	.align		8
        /*0018*/ 	.dword	_ZN39_INTERNAL_101c98cf_4_k_cu_cb9e0865_59444cuda3std3__45__cpo3endE
	.align		8
        /*0020*/ 	.dword	_ZN39_INTERNAL_101c98cf_4_k_cu_cb9e0865_59444cuda3std3__45__cpo6cbeginE
	.align		8
        /*0028*/ 	.dword	_ZN39_INTERNAL_101c98cf_4_k_cu_cb9e0865_59444cuda3std3__45__cpo4cendE
	.align		8
        /*0030*/ 	.dword	_ZN39_INTERNAL_101c98cf_4_k_cu_cb9e0865_59444cuda3std3__441_GLOBAL__N__101c98cf_4_k_cu_cb9e0865_59446ignoreE
	.align		8
        /*0038*/ 	.dword	_ZN39_INTERNAL_101c98cf_4_k_cu_cb9e0865_59444cuda3std3__419piecewise_constructE
	.align		8
        /*0040*/ 	.dword	_ZN39_INTERNAL_101c98cf_4_k_cu_cb9e0865_59444cuda3std3__48in_placeE
	.align		8
        /*0048*/ 	.dword	_ZN39_INTERNAL_101c98cf_4_k_cu_cb9e0865_59444cuda3std6ranges3__45__cpo4swapE
	.align		8
        /*0050*/ 	.dword	_ZN39_INTERNAL_101c98cf_4_k_cu_cb9e0865_59444cuda3std6ranges3__45__cpo9iter_moveE
	.align		8
        /*0058*/ 	.dword	_ZN39_INTERNAL_101c98cf_4_k_cu_cb9e0865_59444cute7productE
	.align		8
        /*0060*/ 	.dword	_ZN39_INTERNAL_101c98cf_4_k_cu_cb9e0865_59444cute1_E
	.align		8
        /*0068*/ 	.dword	$str$22
	.align		8
        /*0070*/ 	.dword	$str$23


//--------------------- .text._ZN7cutlass13device_kernelINS_4gemm6kernel13GemmUniversalIN4cute5tupleIJiiiiEEENS1_10collective13CollectiveMmaINS1_34MainloopSm90TmaGmmaWarpSpecializedILi23ENS5_IJNS4_1CILi2EEENSA_ILi1EEESC_EEENS1_35KernelTmaWarpSpecializedCooperativeEEENS5_IJNSA_ILi128EEENSA_ILi176EEENSA_ILi16EEEEEENS_10bfloat16_tENS5_IJlSC_lEEESK_SL_NS4_8TiledMMAINS4_8MMA_AtomIJNS4_4SM904GMMA27MMA_64x16x16_F32BF16BF16_SSILNSP_5MajorE0ELSR_0ELNSP_7ScaleInE1ELSS_1EEEEEENS4_6LayoutISD_NS5_IJSC_NSA_ILi0EEESW_EEEEENS5_IJNS4_10UnderscoreESZ_SZ_EEEEENS4_13SM90_TMA_LOADENS4_14ComposedLayoutINS4_7SwizzleILi1ELi4ELi3EEENS4_18smem_ptr_flag_bitsILi16EEENSV_INS5_IJNSA_ILi8EEESI_EEENS5_IJSI_SC_EEEEEEEvNS4_8identityENS4_23SM90_TMA_LOAD_MULTICASTES1C_vS1D_EENS_8epilogue10collective6detail29Sm90TmaWarpSpecializedAdapterINS1H_15DefaultEpilogueISK_SL_SL_NS1G_6thread17LinearCombinationISK_Li1EffLNS1L_9ScaleType4KindE0ELNS_15FloatRoundStyleE2ESK_EENS1_15EpilogueDefaultEEEEEvvEEEEvNT_6ParamsE --------------------------
	.section	.text._ZN7cutlass13device_kernelINS_4gemm6kernel13GemmUniversalIN4cute5tupleIJiiiiEEENS1_10collective13CollectiveMmaINS1_34MainloopSm90TmaGmmaWarpSpecializedILi23ENS5_IJNS4_1CILi2EEENSA_ILi1EEESC_EEENS1_35KernelTmaWarpSpecializedCooperativeEEENS5_IJNSA_ILi128EEENSA_ILi176EEENSA_ILi16EEEEEENS_10bfloat16_tENS5_IJlSC_lEEESK_SL_NS4_8TiledMMAINS4_8MMA_AtomIJNS4_4SM904GMMA27MMA_64x16x16_F32BF16BF16_SSILNSP_5MajorE0ELSR_0ELNSP_7ScaleInE1ELSS_1EEEEEENS4_6LayoutISD_NS5_IJSC_NSA_ILi0EEESW_EEEEENS5_IJNS4_10UnderscoreESZ_SZ_EEEEENS4_13SM90_TMA_LOADENS4_14ComposedLayoutINS4_7SwizzleILi1ELi4ELi3EEENS4_18smem_ptr_flag_bitsILi16EEENSV_INS5_IJNSA_ILi8EEESI_EEENS5_IJSI_SC_EEEEEEEvNS4_8identityENS4_23SM90_TMA_LOAD_MULTICASTES1C_vS1D_EENS_8epilogue10collective6detail29Sm90TmaWarpSpecializedAdapterINS1H_15DefaultEpilogueISK_SL_SL_NS1G_6thread17LinearCombinationISK_Li1EffLNS1L_9ScaleType4KindE0ELNS_15FloatRoundStyleE2ESK_EENS1_15EpilogueDefaultEEEEEvvEEEEvNT_6ParamsE,"ax",@progbits
	.align	128
.text._ZN7cutlass13device_kernelINS_4gemm6kernel13GemmUniversalIN4cute5tupleIJiiiiEEENS1_10collective13CollectiveMmaINS1_34MainloopSm90TmaGmmaWarpSpecializedILi23ENS5_IJNS4_1CILi2EEENSA_ILi1EEESC_EEENS1_35KernelTmaWarpSpecializedCooperativeEEENS5_IJNSA_ILi128EEENSA_ILi176EEENSA_ILi16EEEEEENS_10bfloat16_tENS5_IJlSC_lEEESK_SL_NS4_8TiledMMAINS4_8MMA_AtomIJNS4_4SM904GMMA27MMA_64x16x16_F32BF16BF16_SSILNSP_5MajorE0ELSR_0ELNSP_7ScaleInE1ELSS_1EEEEEENS4_6LayoutISD_NS5_IJSC_NSA_ILi0EEESW_EEEEENS5_IJNS4_10UnderscoreESZ_SZ_EEEEENS4_13SM90_TMA_LOADENS4_14ComposedLayoutINS4_7SwizzleILi1ELi4ELi3EEENS4_18smem_ptr_flag_bitsILi16EEENSV_INS5_IJNSA_ILi8EEESI_EEENS5_IJSI_SC_EEEEEEEvNS4_8identityENS4_23SM90_TMA_LOAD_MULTICASTES1C_vS1D_EENS_8epilogue10collective6detail29Sm90TmaWarpSpecializedAdapterINS1H_15DefaultEpilogueISK_SL_SL_NS1G_6thread17LinearCombinationISK_Li1EffLNS1L_9ScaleType4KindE0ELNS_15FloatRoundStyleE2ESK_EENS1_15EpilogueDefaultEEEEEvvEEEEvNT_6ParamsE:
        .type           _ZN7cutlass13device_kernelINS_4gemm6kernel13GemmUniversalIN4cute5tupleIJiiiiEEENS1_10collective13CollectiveMmaINS1_34MainloopSm90TmaGmmaWarpSpecializedILi23ENS5_IJNS4_1CILi2EEENSA_ILi1EEESC_EEENS1_35KernelTmaWarpSpecializedCooperativeEEENS5_IJNSA_ILi128EEENSA_ILi176EEENSA_ILi16EEEEEENS_10bfloat16_tENS5_IJlSC_lEEESK_SL_NS4_8TiledMMAINS4_8MMA_AtomIJNS4_4SM904GMMA27MMA_64x16x16_F32BF16BF16_SSILNSP_5MajorE0ELSR_0ELNSP_7ScaleInE1ELSS_1EEEEEENS4_6LayoutISD_NS5_IJSC_NSA_ILi0EEESW_EEEEENS5_IJNS4_10UnderscoreESZ_SZ_EEEEENS4_13SM90_TMA_LOADENS4_14ComposedLayoutINS4_7SwizzleILi1ELi4ELi3EEENS4_18smem_ptr_flag_bitsILi16EEENSV_INS5_IJNSA_ILi8EEESI_EEENS5_IJSI_SC_EEEEEEEvNS4_8identityENS4_23SM90_TMA_LOAD_MULTICASTES1C_vS1D_EENS_8epilogue10collective6detail29Sm90TmaWarpSpecializedAdapterINS1H_15DefaultEpilogueISK_SL_SL_NS1G_6thread17LinearCombinationISK_Li1EffLNS1L_9ScaleType4KindE0ELNS_15FloatRoundStyleE2ESK_EENS1_15EpilogueDefaultEEEEEvvEEEEvNT_6ParamsE,@function
        .size           _ZN7cutlass13device_kernelINS_4gemm6kernel13GemmUniversalIN4cute5tupleIJiiiiEEENS1_10collective13CollectiveMmaINS1_34MainloopSm90TmaGmmaWarpSpecializedILi23ENS5_IJNS4_1CILi2EEENSA_ILi1EEESC_EEENS1_35KernelTmaWarpSpecializedCooperativeEEENS5_IJNSA_ILi128EEENSA_ILi176EEENSA_ILi16EEEEEENS_10bfloat16_tENS5_IJlSC_lEEESK_SL_NS4_8TiledMMAINS4_8MMA_AtomIJNS4_4SM904GMMA27MMA_64x16x16_F32BF16BF16_SSILNSP_5MajorE0ELSR_0ELNSP_7ScaleInE1ELSS_1EEEEEENS4_6LayoutISD_NS5_IJSC_NSA_ILi0EEESW_EEEEENS5_IJNS4_10UnderscoreESZ_SZ_EEEEENS4_13SM90_TMA_LOADENS4_14ComposedLayoutINS4_7SwizzleILi1ELi4ELi3EEENS4_18smem_ptr_flag_bitsILi16EEENSV_INS5_IJNSA_ILi8EEESI_EEENS5_IJSI_SC_EEEEEEEvNS4_8identityENS4_23SM90_TMA_LOAD_MULTICASTES1C_vS1D_EENS_8epilogue10collective6detail29Sm90TmaWarpSpecializedAdapterINS1H_15DefaultEpilogueISK_SL_SL_NS1G_6thread17LinearCombinationISK_Li1EffLNS1L_9ScaleType4KindE0ELNS_15FloatRoundStyleE2ESK_EENS1_15EpilogueDefaultEEEEEvvEEEEvNT_6ParamsE,(.L_x_284 - _ZN7cutlass13device_kernelINS_4gemm6kernel13GemmUniversalIN4cute5tupleIJiiiiEEENS1_10collective13CollectiveMmaINS1_34MainloopSm90TmaGmmaWarpSpecializedILi23ENS5_IJNS4_1CILi2EEENSA_ILi1EEESC_EEENS1_35KernelTmaWarpSpecializedCooperativeEEENS5_IJNSA_ILi128EEENSA_ILi176EEENSA_ILi16EEEEEENS_10bfloat16_tENS5_IJlSC_lEEESK_SL_NS4_8TiledMMAINS4_8MMA_AtomIJNS4_4SM904GMMA27MMA_64x16x16_F32BF16BF16_SSILNSP_5MajorE0ELSR_0ELNSP_7ScaleInE1ELSS_1EEEEEENS4_6LayoutISD_NS5_IJSC_NSA_ILi0EEESW_EEEEENS5_IJNS4_10UnderscoreESZ_SZ_EEEEENS4_13SM90_TMA_LOADENS4_14ComposedLayoutINS4_7SwizzleILi1ELi4ELi3EEENS4_18smem_ptr_flag_bitsILi16EEENSV_INS5_IJNSA_ILi8EEESI_EEENS5_IJSI_SC_EEEEEEEvNS4_8identityENS4_23SM90_TMA_LOAD_MULTICASTES1C_vS1D_EENS_8epilogue10collective6detail29Sm90TmaWarpSpecializedAdapterINS1H_15DefaultEpilogueISK_SL_SL_NS1G_6thread17LinearCombinationISK_Li1EffLNS1L_9ScaleType4KindE0ELNS_15FloatRoundStyleE2ESK_EENS1_15EpilogueDefaultEEEEEvvEEEEvNT_6ParamsE)
        .other          _ZN7cutlass13device_kernelINS_4gemm6kernel13GemmUniversalIN4cute5tupleIJiiiiEEENS1_10collective13CollectiveMmaINS1_34MainloopSm90TmaGmmaWarpSpecializedILi23ENS5_IJNS4_1CILi2EEENSA_ILi1EEESC_EEENS1_35KernelTmaWarpSpecializedCooperativeEEENS5_IJNSA_ILi128EEENSA_ILi176EEENSA_ILi16EEEEEENS_10bfloat16_tENS5_IJlSC_lEEESK_SL_NS4_8TiledMMAINS4_8MMA_AtomIJNS4_4SM904GMMA27MMA_64x16x16_F32BF16BF16_SSILNSP_5MajorE0ELSR_0ELNSP_7ScaleInE1ELSS_1EEEEEENS4_6LayoutISD_NS5_IJSC_NSA_ILi0EEESW_EEEEENS5_IJNS4_10UnderscoreESZ_SZ_EEEEENS4_13SM90_TMA_LOADENS4_14ComposedLayoutINS4_7SwizzleILi1ELi4ELi3EEENS4_18smem_ptr_flag_bitsILi16EEENSV_INS5_IJNSA_ILi8EEESI_EEENS5_IJSI_SC_EEEEEEEvNS4_8identityENS4_23SM90_TMA_LOAD_MULTICASTES1C_vS1D_EENS_8epilogue10collective6detail29Sm90TmaWarpSpecializedAdapterINS1H_15DefaultEpilogueISK_SL_SL_NS1G_6thread17LinearCombinationISK_Li1EffLNS1L_9ScaleType4KindE0ELNS_15FloatRoundStyleE2ESK_EENS1_15EpilogueDefaultEEEEEvvEEEEvNT_6ParamsE,@"STO_CUDA_ENTRY STV_DEFAULT"
_ZN7cutlass13device_kernelINS_4gemm6kernel13GemmUniversalIN4cute5tupleIJiiiiEEENS1_10collective13CollectiveMmaINS1_34MainloopSm90TmaGmmaWarpSpecializedILi23ENS5_IJNS4_1CILi2EEENSA_ILi1EEESC_EEENS1_35KernelTmaWarpSpecializedCooperativeEEENS5_IJNSA_ILi128EEENSA_ILi176EEENSA_ILi16EEEEEENS_10bfloat16_tENS5_IJlSC_lEEESK_SL_NS4_8TiledMMAINS4_8MMA_AtomIJNS4_4SM904GMMA27MMA_64x16x16_F32BF16BF16_SSILNSP_5MajorE0ELSR_0ELNSP_7ScaleInE1ELSS_1EEEEEENS4_6LayoutISD_NS5_IJSC_NSA_ILi0EEESW_EEEEENS5_IJNS4_10UnderscoreESZ_SZ_EEEEENS4_13SM90_TMA_LOADENS4_14ComposedLayoutINS4_7SwizzleILi1ELi4ELi3EEENS4_18smem_ptr_flag_bitsILi16EEENSV_INS5_IJNSA_ILi8EEESI_EEENS5_IJSI_SC_EEEEEEEvNS4_8identityENS4_23SM90_TMA_LOAD_MULTICASTES1C_vS1D_EENS_8epilogue10collective6detail29Sm90TmaWarpSpecializedAdapterINS1H_15DefaultEpilogueISK_SL_SL_NS1G_6thread17LinearCombinationISK_Li1EffLNS1L_9ScaleType4KindE0ELNS_15FloatRoundStyleE2ESK_EENS1_15EpilogueDefaultEEEEEvvEEEEvNT_6ParamsE:
[----:B------:R-:W0:Y:S01]  /*0000*/  LDC R1, c[0x0][0x28] ;  /* 0x00000a00ff017b82 */ /* 0x000e220000000800 */
[----:B------:R-:W1:Y:S01]  /*0010*/  S2R R18, SR_TID.X ;  /* 0x0000000000127919 */ /* 0x000e620000002100 */
[----:B------:R-:W-:Y:S01]  /*0020*/  ELECT P0, URZ, PT ;  /* 0x00000000003f782f */ /* 0x000fe20003800000 */
[----:B------:R-:W-:Y:S01]  /*0030*/  BSSY B0, `(.L_x_0) ;  /* 0x000000f000007945 */ /* 0x000fe20003800000 */
[--C-:B-1----:R-:W-:Y:S02]  /*0040*/  SHF.R.U32.HI R0, RZ, 0x5, R18.reuse ;  /* 0x00000005ff007819 */ /* 0x102fe40000011612 */
[----:B------:R-:W-:-:S03]  /*0050*/  SHF.R.U32.HI R3, RZ, 0x7, R18 ;  /* 0x00000007ff037819 */ /* 0x000fc60000011612 */
[----:B------:R-:W1:Y:S04]  /*0060*/  SHFL.IDX PT, R2, R0, RZ, 0x1f ;  /* 0x00001fff00027589 */ /* 0x000e6800000e0000 */
[----:B------:R2:W3:Y:S01]  /*0070*/  SHFL.IDX PT, R5, R3, RZ, 0x1f ;  /* 0x00001fff03057589 */ /* 0x0004e200000e0000 */
[----:B-1----:R-:W-:-:S13]  /*0080*/  ISETP.NE.OR P0, PT, R2, RZ, !P0 ;  /* 0x000000ff0200720c */ /* 0x002fda0004705670 */
[----:B0-23--:R-:W-:Y:S05]  /*0090*/  @P0 BRA `(.L_x_1) ;  /* 0x0000000000200947 */ /* 0x00dfea0003800000 */
[----:B------:R-:W-:Y:S02]  /*00a0*/  ULDC.64 UR4, c[0x0][0x198] ;  /* 0x0000660000047ab9 */ /* 0x000fe40000000a00 */
[----:B------:R-:W-:Y:S02]  /*00b0*/  UIADD3 UR6, UP0, UR4, 0xf0, URZ ;  /* 0x000000f004067890 */ /* 0x000fe4000ff1e03f */
[----:B------:R-:W-:Y:S02]  /*00c0*/  UIADD3 UR4, UP1, UR4, 0x1f0, URZ ;  /* 0x000001f004047890 */ /* 0x000fe4000ff3e03f */
[----:B------:R-:W-:Y:S02]  /*00d0*/  UIADD3.X UR7, URZ, UR5, URZ, UP0, !UPT ;  /* 0x000000053f077290 */ /* 0x000fe400087fe43f */
[----:B------:R-:W-:-:S07]  /*00e0*/  UIADD3.X UR5, URZ, UR5, URZ, UP1, !UPT ;  /* 0x000000053f057290 */ /* 0x000fce0008ffe43f */
[----:B------:R0:W-:Y:S02]  /*00f0*/  UTMACCTL.PF [UR6] ;  /* 0x00000000060079b9 */ /* 0x0001e40008040000 */
[----:B------:R0:W-:Y:S02]  /*0100*/  UTMACCTL.PF [UR4] ;  /* 0x00000000040079b9 */ /* 0x0001e40008040000 */
[----:B0-----:R-:W-:Y:S01]  /*0110*/  NOP ;  /* 0x0000000000007918 */ /* 0x001fe20000000000 */
.L_x_1:
[----:B------:R-:W-:Y:S05]  /*0120*/  BSYNC B0 ;  /* 0x0000000000007941 */ /* 0x000fea0003800000 */
.L_x_0:
[----:B------:R-:W0:Y:S02]  /*0130*/  SHFL.IDX PT, R3, R0, RZ, 0x1f ;  /* 0x00001fff00037589 */ /* 0x000e2400000e0000 */
[----:B0-----:R-:W-:-:S13]  /*0140*/  ISETP.NE.AND P0, PT, R3, RZ, PT ;  /* 0x000000ff0300720c */ /* 0x001fda0003f05270 */
[----:B------:R-:W-:Y:S05]  /*0150*/  @P0 BRA `(.L_x_2) ;  /* 0x0000000000fc0947 */ /* 0x000fea0003800000 */
[----:B------:R-:W-:Y:S01]  /*0160*/  ELECT P0, URZ, PT ;  /* 0x00000000003f782f */ /* 0x000fe20003800000 */
[----:B------:R-:W-:-:S12]  /*0170*/  BSSY B0, `(.L_x_2) ;  /* 0x000003d000007945 */ /* 0x000fd80003800000 */
[----:B------:R-:W-:Y:S05]  /*0180*/  @!P0 BRA `(.L_x_3) ;  /* 0x0000000000ec8947 */ /* 0x000fea0003800000 */
[----:B------:R-:W0:Y:S01]  /*0190*/  S2UR UR8, SR_CgaCtaId ;  /* 0x00000000000879c3 */ /* 0x000e220000008800 */
[----:B------:R-:W-:Y:S01]  /*01a0*/  UMOV UR4, 0x400 ;  /* 0x0000040000047882 */ /* 0x000fe20000000000 */
[----:B------:R-:W-:Y:S01]  /*01b0*/  UMOV UR5, 0x1 ;  /* 0x0000000100057882 */ /* 0x000fe20000000000 */
[----:B------:R-:W-:Y:S02]  /*01c0*/  UMOV UR6, 0x4 ;  /* 0x0000000400067882 */ /* 0x000fe40000000000 */
[----:B------:R-:W-:-:S04]  /*01d0*/  UIADD3 UR6, -UR6, 0x100000, URZ ;  /* 0x0010000006067890 */ /* 0x000fc8000fffe13f */
[----:B------:R-:W-:Y:S02]  /*01e0*/  USHF.L.U32 UR7, UR6, 0xb, URZ ;  /* 0x0000000b06077899 */ /* 0x000fe4000800063f */
[----:B------:R-:W-:Y:S02]  /*01f0*/  USHF.L.U32 UR6, UR6, 0x1, URZ ;  /* 0x0000000106067899 */ /* 0x000fe4000800063f */
[----:B0-----:R-:W-:Y:S02]  /*0200*/  ULEA UR8, UR8, UR4, 0x18 ;  /* 0x0000000408087291 */ /* 0x001fe4000f8ec03f */
[----:B------:R-:W-:-:S04]  /*0210*/  UIADD3 UR4, -UR5, 0x100000, URZ ;  /* 0x0010000005047890 */ /* 0x000fc8000fffe13f */
[----:B------:R-:W-:Y:S02]  /*0220*/  USHF.L.U32 UR5, UR4, 0xb, URZ ;  /* 0x0000000b04057899 */ /* 0x000fe4000800063f */
[----:B------:R-:W-:Y:S01]  /*0230*/  USHF.L.U32 UR4, UR4, 0x1, URZ ;  /* 0x0000000104047899 */ /* 0x000fe2000800063f */
[----:B------:R-:W0:Y:S11]  /*0240*/  FENCE.VIEW.ASYNC.S ;  /* 0x00000000000073c6 */ /* 0x000e360000000000 */
[----:B0-----:R0:W1:Y:S01]  /*0250*/  SYNCS.EXCH.64 URZ, [UR8], UR4 ;  /* 0x00000004083f75b2 */ /* 0x0010620008000100 */
[----:B------:R0:W2:Y:S01]  /*0260*/  SYNCS.EXCH.64 URZ, [UR8+0xb8], UR6 ;  /* 0x0000b806083f75b2 */ /* 0x0000a20008000100 */
[----:B------:R0:W3:Y:S01]  /*0270*/  SYNCS.EXCH.64 URZ, [UR8+0x8], UR4 ;  /* 0x00000804083f75b2 */ /* 0x0000e20008000100 */
[----:B------:R0:W4:Y:S01]  /*0280*/  SYNCS.EXCH.64 URZ, [UR8+0xc0], UR6 ;  /* 0x0000c006083f75b2 */ /* 0x0001220008000100 */
[----:B------:R0:W0:Y:S01]  /*0290*/  SYNCS.EXCH.64 URZ, [UR8+0x10], UR4 ;  /* 0x00001004083f75b2 */ /* 0x0000220008000100 */
        /* <DEDUP_REMOVED lines=41> */
[----:B-1234-:R-:W-:Y:S01]  /*0530*/  NOP ;  /* 0x0000000000007918 */ /* 0x01efe20000000000 */
.L_x_3:
[----:B0-----:R-:W-:Y:S05]  /*0540*/  BSYNC B0 ;  /* 0x0000000000007941 */ /* 0x001fea0003800000 */
.L_x_2:
[----:B------:R-:W-:Y:S01]  /*0550*/  SHF.R.S32.HI R7, RZ, 0x1f, R18 ;  /* 0x0000001fff077819 */ /* 0x000fe20000011412 */
[----:B------:R-:W0:Y:S01]  /*0560*/  SHFL.IDX PT, R0, R0, RZ, 0x1f ;  /* 0x00001fff00007589 */ /* 0x000e2200000e0000 */
[----:B------:R-:W1:Y:S01]  /*0570*/  S2UR UR8, SR_CTAID.X ;  /* 0x00000000000879c3 */ /* 0x000e620000002500 */
[----:B------:R-:W-:Y:S02]  /*0580*/  ELECT P0, URZ, PT ;  /* 0x00000000003f782f */ /* 0x000fe40003800000 */
[----:B------:R-:W-:Y:S01]  /*0590*/  LEA.HI R7, R7, R18, RZ, 0x7 ;  /* 0x0000001207077211 */ /* 0x000fe200078f38ff */
[----:B------:R-:W2:Y:S01]  /*05a0*/  S2R R4, SR_CTAID.Y ;  /* 0x0000000000047919 */ /* 0x000ea20000002600 */
[----:B------:R-:W-:Y:S01]  /*05b0*/  SHF.R.S32.HI R8, RZ, 0x1f, R3 ;  /* 0x0000001fff087819 */ /* 0x000fe20000011403 */
[----:B------:R-:W-:Y:S01]  /*05c0*/  ULDC UR4, c[0x0][0x150] ;  /* 0x0000540000047ab9 */ /* 0x000fe20000000800 */
[----:B------:R-:W-:Y:S01]  /*05d0*/  LOP3.LUT R7, R7, 0xffffff80, RZ, 0xc0, !PT ;  /* 0xffffff8007077812 */ /* 0x000fe200078ec0ff */
[----:B------:R-:W-:Y:S01]  /*05e0*/  NOP ;  /* 0x0000000000007918 */ /* 0x000fe20000000000 */
[----:B------:R-:W-:Y:S01]  /*05f0*/  LEA.HI R8, R8, R3, RZ, 0x2 ;  /* 0x0000000308087211 */ /* 0x000fe200078f10ff */
[----:B------:R-:W3:Y:S01]  /*0600*/  LDC R10, c[0x0][0x144] ;  /* 0x00005100ff0a7b82 */ /* 0x000ee20000000800 */
[----:B------:R-:W-:Y:S01]  /*0610*/  NOP ;  /* 0x0000000000007918 */ /* 0x000fe20000000000 */
[----:B------:R-:W-:Y:S01]  /*0620*/  IMAD.IADD R6, R18, 0x1, -R7 ;  /* 0x0000000112067824 */ /* 0x000fe200078e0a07 */
[----:B------:R-:W-:Y:S01]  /*0630*/  LOP3.LUT R8, R8, 0x3ffffffc, RZ, 0xc0, !PT ;  /* 0x3ffffffc08087812 */ /* 0x000fe200078ec0ff */
[----:B------:R-:W-:Y:S01]  /*0640*/  IMAD.MOV.U32 R23, RZ, RZ, 0x1 ;  /* 0x00000001ff177424 */ /* 0x000fe200078e00ff */
[----:B------:R-:W-:-:S02]  /*0650*/  ISETP.NE.AND P3, PT, R5, RZ, PT ;  /* 0x000000ff0500720c */ /* 0x000fc40003f65270 */
[----:B------:R-:W-:Y:S01]  /*0660*/  SHF.R.S32.HI R7, RZ, 0x1f, R6 ;  /* 0x0000001fff077819 */ /* 0x000fe20000011406 */
[----:B------:R-:W-:Y:S01]  /*0670*/  IMAD.IADD R8, R3, 0x1, -R8 ;  /* 0x0000000103087824 */ /* 0x000fe200078e0a08 */
[----:B------:R-:W4:Y:S02]  /*0680*/  LDC R13, c[0x0][0x140] ;  /* 0x00005000ff0d7b82 */ /* 0x000f240000000800 */
[----:B------:R-:W-:Y:S02]  /*0690*/  LEA.HI R7, R7, R6, RZ, 0x3 ;  /* 0x0000000607077211 */ /* 0x000fe400078f18ff */
[----:B0-----:R-:W-:Y:S02]  /*06a0*/  ISETP.NE.OR P0, PT, R0, RZ, !P0 ;  /* 0x000000ff0000720c */ /* 0x001fe40004705670 */
[--C-:B------:R-:W-:Y:S02]  /*06b0*/  SHF.R.S32.HI R0, RZ, 0x3, R7.reuse ;  /* 0x00000003ff007819 */ /* 0x100fe40000011407 */
[----:B------:R-:W-:-:S02]  /*06c0*/  SHF.R.S32.HI R7, RZ, 0x1f, R7 ;  /* 0x0000001fff077819 */ /* 0x000fc40000011407 */
[----:B-1----:R-:W-:Y:S02]  /*06d0*/  I2FP.F32.U32 R9, UR8 ;  /* 0x0000000800097c45 */ /* 0x002fe40008201000 */
[----:B------:R-:W-:-:S03]  /*06e0*/  LEA.HI R7, R7, R0, RZ, 0x2 ;  /* 0x0000000007077211 */ /* 0x000fc600078f10ff */
[----:B------:R-:W-:Y:S01]  /*06f0*/  FMUL R9, R9, UR4 ;  /* 0x0000000409097c20 */ /* 0x000fe20008400000 */
[----:B------:R-:W-:Y:S01]  /*0700*/  LOP3.LUT R7, R7, 0xfffffffc, RZ, 0xc0, !PT ;  /* 0xfffffffc07077812 */ /* 0x000fe200078ec0ff */
[----:B------:R-:W-:Y:S01]  /*0710*/  VOTEU.ALL UP0, P0 ;  /* 0x00000000003f7886 */ /* 0x000fe20000000000 */
[----:B--2---:R-:W-:Y:S01]  /*0720*/  I2FP.F32.U32 R3, R4 ;  /* 0x0000000400037245 */ /* 0x004fe20000201000 */
[----:B------:R-:W-:Y:S01]  /*0730*/  ULDC UR4, c[0x0][0x154] ;  /* 0x0000550000047ab9 */ /* 0x000fe20000000800 */
[----:B------:R-:W-:Y:S01]  /*0740*/  VOTEU.ALL UP1, P0 ;  /* 0x00000000003f7886 */ /* 0x000fe20000020000 */
[----:B------:R-:W0:Y:S01]  /*0750*/  F2I.U32.TRUNC.NTZ R9, R9 ;  /* 0x0000000900097305 */ /* 0x000e22000020f000 */
[----:B------:R-:W-:Y:S01]  /*0760*/  IMAD.IADD R7, R0, 0x1, -R7 ;  /* 0x0000000100077824 */ /* 0x000fe200078e0a07 */
[----:B------:R-:W1:Y:S01]  /*0770*/  @!UP0 S2UR UR7, SR_CgaCtaId ;  /* 0x00000000000789c3 */ /* 0x000e620000008800 */
[----:B------:R-:W-:Y:S01]  /*0780*/  FMUL R12, R3, UR4 ;  /* 0x00000004030c7c20 */ /* 0x000fe20008400000 */
[----:B------:R-:W-:Y:S01]  /*0790*/  UMOV UR4, 0x20 ;  /* 0x0000002000047882 */ /* 0x000fe20000000000 */
[----:B------:R-:W-:Y:S01]  /*07a0*/  IMAD R8, R8, 0x4, R7 ;  /* 0x0000000408087824 */ /* 0x000fe200078e0207 */
[----:B------:R-:W-:Y:S01]  /*07b0*/  @!UP0 UMOV UR6, 0x400 ;  /* 0x0000040000068882 */ /* 0x000fe20000000000 */
[----:B------:R-:W-:-:S04]  /*07c0*/  @!UP0 UIADD3 UR4, -UR4, 0x100000, URZ ;  /* 0x0010000004048890 */ /* 0x000fc8000fffe13f */
[----:B------:R-:W-:Y:S02]  /*07d0*/  @!UP0 USHF.L.U32 UR5, UR4, 0xb, URZ ;  /* 0x0000000b04058899 */ /* 0x000fe4000800063f */
[----:B------:R-:W-:Y:S01]  /*07e0*/  @!UP0 USHF.L.U32 UR4, UR4, 0x1, URZ ;  /* 0x0000000104048899 */ /* 0x000fe2000800063f */
[----:B----4-:R-:W-:Y:S01]  /*07f0*/  ISETP.EQ.U32.AND P2, PT, R13, 0x1, PT ;  /* 0x000000010d00780c */ /* 0x010fe20003f42070 */
[----:B------:R-:W2:Y:S01]  /*0800*/  F2I.U32.TRUNC.NTZ R12, R12 ;  /* 0x0000000c000c7305 */ /* 0x000ea2000020f000 */
[----:B------:R-:W-:Y:S01]  /*0810*/  LEA.HI R0, R8, R8, RZ, 0x1 ;  /* 0x0000000808007211 */ /* 0x000fe200078f08ff */
[----:B------:R-:W4:Y:S03]  /*0820*/  LDC R7, c[0x0][0x148] ;  /* 0x00005200ff077b82 */ /* 0x000f260000000800 */
[----:B------:R-:W-:Y:S01]  /*0830*/  LOP3.LUT R11, R0, 0xfffffffe, RZ, 0xc0, !PT ;  /* 0xfffffffe000b7812 */ /* 0x000fe200078ec0ff */
[----:B0-----:R-:W-:Y:S01]  /*0840*/  IMAD.MOV R15, RZ, RZ, -R9 ;  /* 0x000000ffff0f7224 */ /* 0x001fe200078e0a09 */
[----:B------:R-:W-:-:S03]  /*0850*/  SHF.R.S32.HI R9, RZ, 0x1f, R2 ;  /* 0x0000001fff097819 */ /* 0x000fc60000011402 */
[----:B---3--:R-:W-:Y:S01]  /*0860*/  IMAD R3, R10, R15, UR8 ;  /* 0x000000080a037e24 */ /* 0x008fe2000f8e020f */
[----:B------:R-:W-:Y:S01]  /*0870*/  LEA.HI R9, R9, R2, RZ, 0x2 ;  /* 0x0000000209097211 */ /* 0x000fe200078f10ff */
[C---:B------:R-:W-:Y:S02]  /*0880*/  IMAD.IADD R0, R8.reuse, 0x1, -R11 ;  /* 0x0000000108007824 */ /* 0x040fe400078e0a0b */
[----:B------:R-:W-:Y:S01]  /*0890*/  IMAD.SHL.U32 R11, R8, 0x4, RZ ;  /* 0x00000004080b7824 */ /* 0x000fe200078e00ff */
[----:B------:R-:W-:Y:S01]  /*08a0*/  LOP3.LUT R9, R9, 0xfffffffc, RZ, 0xc0, !PT ;  /* 0xfffffffc09097812 */ /* 0x000fe200078ec0ff */
[----:B--2---:R-:W-:Y:S01]  /*08b0*/  IMAD.MOV R21, RZ, RZ, -R12 ;  /* 0x000000ffff157224 */ /* 0x004fe200078e0a0c */
[----:B------:R-:W-:Y:S01]  /*08c0*/  ISETP.NE.AND P4, PT, R0, R3, PT ;  /* 0x000000030000720c */ /* 0x000fe20003f85270 */
[----:B-1----:R-:W-:Y:S01]  /*08d0*/  @!UP0 ULEA UR6, UR7, UR6, 0x18 ;  /* 0x0000000607068291 */ /* 0x002fe2000f8ec03f */
[----:B------:R-:W-:Y:S01]  /*08e0*/  LOP3.LUT R22, R8, 0xc, R11, 0x78, !PT ;  /* 0x0000000c08167812 */ /* 0x000fe200078e780b */
[----:B------:R-:W-:Y:S01]  /*08f0*/  IMAD.IADD R0, R2, 0x1, -R9 ;  /* 0x0000000102007824 */ /* 0x000fe200078e0a09 */
[----:B------:R-:W-:Y:S01]  /*0900*/  VOTEU.ALL UP0, P0 ;  /* 0x00000000003f7886 */ /* 0x000fe20000000000 */
[----:B------:R-:W-:Y:S01]  /*0910*/  LOP3.LUT P0, RZ, R6, 0x7, RZ, 0xc0, !PT ;  /* 0x0000000706ff7812 */ /* 0x000fe2000780c0ff */
[----:B------:R-:W-:-:S02]  /*0920*/  VIADD R6, R5, 0xffffffff ;  /* 0xffffffff05067836 */ /* 0x000fc40000000000 */
[----:B------:R-:W-:Y:S01]  /*0930*/  ISETP.NE.AND P1, PT, R0, 0x3, PT ;  /* 0x000000030000780c */ /* 0x000fe20003f25270 */
[----:B----4-:R-:W-:Y:S01]  /*0940*/  IMAD R9, R7, R21, R4 ;  /* 0x0000001507097224 */ /* 0x010fe200078e0204 */
[----:B------:R-:W-:Y:S02]  /*0950*/  ISETP.LT.U32.AND P0, PT, R22, 0x2, !P0 ;  /* 0x000000021600780c */ /* 0x000fe40004701070 */
[----:B------:R-:W-:Y:S01]  /*0960*/  ISETP.EQ.OR P1, PT, R0, RZ, !P1 ;  /* 0x000000ff0000720c */ /* 0x000fe20004f22670 */
[----:B------:R-:W0:Y:S02]  /*0970*/  FENCE.VIEW.ASYNC.S ;  /* 0x00000000000073c6 */ /* 0x000e240000000000 */
[----:B0-----:R0:W1:Y:S01]  /*0980*/  @!UP0 SYNCS.EXCH.64 URZ, [UR6+0x180], UR4 ;  /* 0x00018004063f85b2 */ /* 0x0010620008000100 */
[----:B------:R-:W-:Y:S02]  /*0990*/  @P4 LEA.HI R2, R22, R22, RZ, 0x1 ;  /* 0x0000001616024211 */ /* 0x000fe400078f08ff */
[----:B------:R-:W-:-:S02]  /*09a0*/  ISETP.EQ.AND P1, PT, R5, RZ, P1 ;  /* 0x000000ff0500720c */ /* 0x000fc40000f22270 */
[----:B------:R-:W-:Y:S02]  /*09b0*/  @P4 SHF.R.S32.HI R2, RZ, 0x1, R2 ;  /* 0x00000001ff024819 */ /* 0x000fe40000011402 */
[----:B------:R-:W-:Y:S02]  /*09c0*/  ISETP.GE.U32.AND P6, PT, R6, 0x2, PT ;  /* 0x000000020600780c */ /* 0x000fe40003fc6070 */
[----:B------:R-:W-:Y:S02]  /*09d0*/  @P4 ISETP.NE.AND P5, PT, R2, R9, PT ;  /* 0x000000090200420c */ /* 0x000fe40003fa5270 */
[----:B------:R-:W-:Y:S02]  /*09e0*/  SEL R2, RZ, 0x1, !P0 ;  /* 0x00000001ff027807 */ /* 0x000fe40004000000 */
[----:B------:R-:W-:Y:S02]  /*09f0*/  @P4 SEL R23, RZ, 0x1, P5 ;  /* 0x00000001ff174807 */ /* 0x000fe40002800000 */
[----:B------:R-:W-:Y:S01]  /*0a00*/  SEL R19, RZ, 0x1, !P1 ;  /* 0x00000001ff137807 */ /* 0x000fe20004800000 */
[----:B------:R0:W2:Y:S01]  /*0a10*/  @!UP1 SYNCS.EXCH.64 URZ, [UR6+0x188], UR4 ;  /* 0x00018804063f95b2 */ /* 0x0000a20008000100 */
[----:B------:R-:W-:Y:S01]  /*0a20*/  LOP3.LUT R23, R23, R2, RZ, 0xc0, !PT ;  /* 0x0000000217177212 */ /* 0x000fe200078ec0ff */
[----:B------:R-:W-:Y:S01]  /*0a30*/  NOP ;  /* 0x0000000000007918 */ /* 0x000fe20000000000 */
[----:B------:R-:W-:Y:S01]  /*0a40*/  SEL R19, R19, 0x2, P6 ;  /* 0x0000000213137807 */ /* 0x000fe20003000000 */
[----:B------:R-:W-:Y:S06]  /*0a50*/  @!P2 BRA `(.L_x_4) ;  /* 0x000000000008a947 */ /* 0x000fec0003800000 */
[----:B-12---:R-:W-:Y:S01]  /*0a60*/  UCGABAR_ARV ;  /* 0x00000000000079c7 */ /* 0x006fe20008000000 */
[----:B------:R-:W-:Y:S05]  /*0a70*/  BRA `(.L_x_5) ;  /* 0x0000000000047947 */ /* 0x000fea0003800000 */
.L_x_4:
[----:B-12---:R-:W-:Y:S01]  /*0a80*/  NOP ;  /* 0x0000000000007918 */ /* 0x006fe20000000000 */
.L_x_5:
[----:B------:R-:W1:Y:S01]  /*0a90*/  LDC R2, c[0x0][0x65c] ;  /* 0x00019700ff027b82 */ /* 0x000e620000000800 */
[----:B------:R-:W-:Y:S02]  /*0aa0*/  IMAD.U32 R8, RZ, RZ, UR8 ;  /* 0x00000008ff087e24 */ /* 0x000fe4000f8e00ff */
[----:B------:R-:W-:Y:S01]  /*0ab0*/  IMAD.MOV.U32 R9, RZ, RZ, RZ ;  /* 0x000000ffff097224 */ /* 0x000fe200078e00ff */
[----:B-1----:R-:W-:-:S04]  /*0ac0*/  ISETP.NE.AND P1, PT, R2, 0x1, PT ;  /* 0x000000010200780c */ /* 0x002fc80003f25270 */
[----:B------:R-:W-:-:S09]  /*0ad0*/  P2R R5, PR, RZ, 0x2 ;  /* 0x00000002ff057803 */ /* 0x000fd20000000000 */
[----:B------:R-:W1:Y:S01]  /*0ae0*/  @P1 LDC R17, c[0x0][0x10] ;  /* 0x00000400ff111b82 */ /* 0x000e620000000800 */
[----:B------:R-:W-:Y:S02]  /*0af0*/  @P1 IMAD.MOV.U32 R5, RZ, RZ, RZ ;  /* 0x000000ffff051224 */ /* 0x000fe400078e00ff */
[----:B------:R-:W-:-:S05]  /*0b00*/  @P1 IMAD.MOV.U32 R13, RZ, RZ, RZ ;  /* 0x000000ffff0d1224 */ /* 0x000fca00078e00ff */
[----:B------:R-:W2:Y:S01]  /*0b10*/  @!P1 LDC R11, c[0x0][0xc] ;  /* 0x00000300ff0b9b82 */ /* 0x000ea20000000800 */
[----:B-1----:R-:W-:-:S04]  /*0b20*/  @P1 IMAD.WIDE.U32 R16, R17, UR8, R4 ;  /* 0x0000000811101c25 */ /* 0x002fc8000f8e0004 */
[----:B------:R-:W-:Y:S02]  /*0b30*/  @P1 IMAD.IADD R17, R17, 0x1, R13 ;  /* 0x0000000111111824 */ /* 0x000fe400078e020d */
[----:B--2---:R-:W-:-:S04]  /*0b40*/  @!P1 IMAD.WIDE.U32 R8, R4, R11, R8 ;  /* 0x0000000b04089225 */ /* 0x004fc800078e0008 */
[----:B------:R-:W-:Y:S02]  /*0b50*/  @!P1 IMAD.MOV.U32 R16, RZ, RZ, R8 ;  /* 0x000000ffff109224 */ /* 0x000fe400078e0008 */
[----:B------:R-:W-:Y:S01]  /*0b60*/  @!P1 IMAD.MOV.U32 R17, RZ, RZ, R9 ;  /* 0x000000ffff119224 */ /* 0x000fe200078e0009 */
[----:B------:R-:W-:Y:S06]  /*0b70*/  @!P2 BRA `(.L_x_6) ;  /* 0x00000000000ca947 */ /* 0x000fec0003800000 */
[----:B------:R-:W-:Y:S01]  /*0b80*/  UCGABAR_WAIT ;  /* 0x0000000000007dc7 */ /* 0x000fe20008000000 */
[----:B------:R-:W-:Y:S01]  /*0b90*/  CCTL.IVALL ;  /* 0x00000000ff00798f */ /* 0x000fe20002000000 */
[----:B------:R-:W-:Y:S05]  /*0ba0*/  BRA `(.L_x_7) ;  /* 0x0000000000047947 */ /* 0x000fea0003800000 */
.L_x_6:
[----:B------:R-:W-:Y:S06]  /*0bb0*/  BAR.SYNC.DEFER_BLOCKING 0x0 ;  /* 0x0000000000007b1d */ /* 0x000fec0000010000 */
.L_x_7:
[----:B------:R-:W-:Y:S05]  /*0bc0*/  @!P3 BRA `(.L_x_8) ;  /* 0x0000007c007cb947 */ /* 0x000fea0003800000 */
[----:B------:R-:W-:-:S13]  /*0bd0*/  ISETP.GT.U32.AND P0, PT, R6, 0x1, PT ;  /* 0x000000010600780c */ /* 0x000fda0003f04070 */
[----:B0-----:R-:W-:Y:S05]  /*0be0*/  @P0 EXIT ;  /* 0x000000000000094d */ /* 0x001fea0003800000 */
[----:B------:R-:W-:Y:S01]  /*0bf0*/  ULDC.64 UR4, c[0x0][0x650] ;  /* 0x0001940000047ab9 */ /* 0x000fe20000000a00 */
[----:B------:R-:W-:Y:S01]  /*0c00*/  PRMT R0, RZ, 0x7610, R0 ;  /* 0x00007610ff007816 */ /* 0x000fe20000000000 */
[----:B------:R-:W-:Y:S01]  /*0c10*/  IMAD.MOV.U32 R115, RZ, RZ, -0x1 ;  /* 0xffffffffff737424 */ /* 0x000fe200078e00ff */
[----:B------:R-:W-:Y:S01]  /*0c20*/  ISETP.GE.U32.AND P0, PT, R16, UR4, PT ;  /* 0x0000000410007c0c */ /* 0x000fe2000bf06070 */
[----:B------:R-:W-:Y:S02]  /*0c30*/  IMAD.MOV.U32 R116, RZ, RZ, -0x1 ;  /* 0xffffffffff747424 */ /* 0x000fe400078e00ff */
[----:B------:R-:W-:Y:S01]  /*0c40*/  IMAD.MOV.U32 R113, RZ, RZ, -0x1 ;  /* 0xffffffffff717424 */ /* 0x000fe200078e00ff */
[----:B------:R-:W-:-:S13]  /*0c50*/  ISETP.GE.U32.AND.EX P0, PT, R17, UR5, PT, P0 ;  /* 0x0000000511007c0c */ /* 0x000fda000bf06100 */
[----:B------:R-:W-:Y:S05]  /*0c60*/  @P0 BRA `(.L_x_9) ;  /* 0x0000000400280947 */ /* 0x000fea0003800000 */
[----:B------:R-:W0:Y:S01]  /*0c70*/  LDC.64 R24, c[0x0][0x628] ;  /* 0x00018a00ff187b82 */ /* 0x000e220000000a00 */
[----:B------:R-:W-:Y:S02]  /*0c80*/  IMAD.MOV.U32 R8, RZ, RZ, R16 ;  /* 0x000000ffff087224 */ /* 0x000fe400078e0010 */
[----:B------:R-:W-:-:S05]  /*0c90*/  IMAD.MOV.U32 R9, RZ, RZ, R17 ;  /* 0x000000ffff097224 */ /* 0x000fca00078e0011 */
[----:B------:R-:W1:Y:S08]  /*0ca0*/  LDC R0, c[0x0][0x630] ;  /* 0x00018c00ff007b82 */ /* 0x000e700000000800 */
[----:B------:R-:W2:Y:S01]  /*0cb0*/  LDC.64 R26, c[0x0][0x620] ;  /* 0x00018800ff1a7b82 */ /* 0x000ea20000000a00 */
[----:B0-----:R-:W-:-:S04]  /*0cc0*/  ISETP.NE.U32.AND P0, PT, R24, RZ, PT ;  /* 0x000000ff1800720c */ /* 0x001fc80003f05070 */
[----:B------:R-:W-:-:S13]  /*0cd0*/  ISETP.NE.AND.EX P0, PT, R25, RZ, PT, P0 ;  /* 0x000000ff1900720c */ /* 0x000fda0003f05300 */
[----:B-12---:R-:W-:Y:S05]  /*0ce0*/  @!P0 BRA `(.L_x_10) ;  /* 0x0000000000288947 */ /* 0x006fea0003800000 */
[----:B------:R-:W0:Y:S02]  /*0cf0*/  LDC R13, c[0x0][0x634] ;  /* 0x00018d00ff0d7b82 */ /* 0x000e240000000800 */
[----:B0-----:R-:W-:-:S05]  /*0d00*/  IADD3 R13, P0, R16, R13, RZ ;  /* 0x0000000d100d7210 */ /* 0x001fca0007f1e0ff */
[----:B------:R-:W-:-:S04]  /*0d10*/  IMAD.X R15, RZ, RZ, R17, P0 ;  /* 0x000000ffff0f7224 */ /* 0x000fc800000e0611 */
[----:B------:R-:W-:-:S04]  /*0d20*/  IMAD.WIDE.U32 R8, R15, R24, RZ ;  /* 0x000000180f087225 */ /* 0x000fc800078e00ff */
[----:B------:R-:W-:-:S04]  /*0d30*/  IMAD.WIDE.U32 R10, P0, R13, R25, R8 ;  /* 0x000000190d0a7225 */ /* 0x000fc80007800008 */
[----:B------:R-:W-:-:S04]  /*0d40*/  IMAD.WIDE.U32 R8, R13, R24, RZ ;  /* 0x000000180d087225 */ /* 0x000fc800078e00ff */
[----:B------:R-:W-:Y:S01]  /*0d50*/  IMAD.X R13, RZ, RZ, RZ, P0 ;  /* 0x000000ffff0d7224 */ /* 0x000fe200000e06ff */
[----:B------:R-:W-:Y:S01]  /*0d60*/  IADD3 RZ, P0, R9, R10, RZ ;  /* 0x0000000a09ff7210 */ /* 0x000fe20007f1e0ff */
[----:B------:R-:W-:-:S04]  /*0d70*/  IMAD.MOV.U32 R12, RZ, RZ, R11 ;  /* 0x000000ffff0c7224 */ /* 0x000fc800078e000b */
[----:B------:R-:W-:-:S08]  /*0d80*/  IMAD.WIDE.U32.X R8, R15, R25, R12, P0 ;  /* 0x000000190f087225 */ /* 0x000fd000000e040c */
.L_x_10:
[----:B------:R-:W0:Y:S01]  /*0d90*/  LDC.64 R24, c[0x0][0x640] ;  /* 0x00019000ff187b82 */ /* 0x000e220000000a00 */
[-CC-:B------:R-:W-:Y:S01]  /*0da0*/  SHF.R.U64 R113, R8, R0.reuse, R9.reuse ;  /* 0x0000000008717219 */ /* 0x180fe20000001209 */
[----:B------:R-:W-:Y:S01]  /*0db0*/  IMAD R30, R7, R21, R4 ;  /* 0x00000015071e7224 */ /* 0x000fe200078e0204 */
[----:B------:R-:W-:Y:S01]  /*0dc0*/  SHF.R.U32.HI R0, RZ, R0, R9 ;  /* 0x00000000ff007219 */ /* 0x000fe20000011609 */
[----:B------:R-:W-:Y:S01]  /*0dd0*/  IMAD.MOV.U32 R21, RZ, RZ, 0x1 ;  /* 0x00000001ff157424 */ /* 0x000fe200078e00ff */
[----:B------:R-:W-:-:S03]  /*0de0*/  IADD3 R5, P0, RZ, -R113, RZ ;  /* 0x80000071ff057210 */ /* 0x000fc60007f1e0ff */
[----:B------:R-:W1:Y:S02]  /*0df0*/  LDC R6, c[0x0][0x618] ;  /* 0x00018600ff067b82 */ /* 0x000e640000000800 */
[----:B------:R-:W-:-:S04]  /*0e00*/  IMAD.X R9, RZ, RZ, ~R0, P0 ;  /* 0x000000ffff097224 */ /* 0x000fc800000e0e00 */
[-C--:B------:R-:W-:Y:S02]  /*0e10*/  IMAD R0, R9, R26.reuse, RZ ;  /* 0x0000001a09007224 */ /* 0x080fe400078e02ff */
[----:B------:R-:W2:Y:S01]  /*0e20*/  LDC R11, c[0x0][0x608] ;  /* 0x00018200ff0b7b82 */ /* 0x000ea20000000800 */
[----:B------:R-:W-:-:S04]  /*0e30*/  IMAD.WIDE.U32 R8, R5, R26, R16 ;  /* 0x0000001a05087225 */ /* 0x000fc800078e0010 */
[----:B------:R-:W-:-:S03]  /*0e40*/  IMAD R5, R5, R27, R0 ;  /* 0x0000001b05057224 */ /* 0x000fc600078e0200 */
[----:B------:R-:W3:Y:S01]  /*0e50*/  LDC R12, c[0x0][0x658] ;  /* 0x00019600ff0c7b82 */ /* 0x000ee20000000800 */
[----:B0-----:R-:W-:Y:S01]  /*0e60*/  ISETP.NE.U32.AND P0, PT, R24, RZ, PT ;  /* 0x000000ff1800720c */ /* 0x001fe20003f05070 */
[----:B------:R-:W-:Y:S02]  /*0e70*/  IMAD.IADD R5, R9, 0x1, R5 ;  /* 0x0000000109057824 */ /* 0x000fe400078e0205 */
[----:B------:R-:W-:Y:S01]  /*0e80*/  IMAD.MOV.U32 R9, RZ, RZ, -0x1 ;  /* 0xffffffffff097424 */ /* 0x000fe200078e00ff */
[----:B------:R-:W-:-:S03]  /*0e90*/  ISETP.NE.AND.EX P0, PT, R25, RZ, PT, P0 ;  /* 0x000000ff1900720c */ /* 0x000fc60003f05300 */
[----:B------:R-:W0:Y:S01]  /*0ea0*/  LDC R15, c[0x0][0x600] ;  /* 0x00018000ff0f7b82 */ /* 0x000e220000000800 */
[-CC-:B-1----:R-:W-:Y:S02]  /*0eb0*/  SHF.R.U64 R13, R8, R6.reuse, R5.reuse ;  /* 0x00000006080d7219 */ /* 0x182fe40000001205 */
[----:B------:R-:W-:-:S05]  /*0ec0*/  SHF.R.U32.HI R0, RZ, R6, R5 ;  /* 0x00000006ff007219 */ /* 0x000fca0000011605 */
[----:B------:R-:W1:Y:S01]  /*0ed0*/  LDC R14, c[0x0][0x648] ;  /* 0x00019200ff0e7b82 */ /* 0x000e620000000800 */
[-CC-:B--2---:R-:W-:Y:S02]  /*0ee0*/  SHF.R.U64 R27, R13, R11.reuse, R0.reuse ;  /* 0x0000000b0d1b7219 */ /* 0x184fe40000001200 */
[----:B------:R-:W-:-:S05]  /*0ef0*/  SHF.R.U32.HI R5, RZ, R11, R0 ;  /* 0x0000000bff057219 */ /* 0x000fca0000011600 */
[----:B------:R-:W2:Y:S01]  /*0f00*/  LDC R20, c[0x0][0x638] ;  /* 0x00018e00ff147b82 */ /* 0x000ea20000000800 */
[-CC-:B---3--:R-:W-:Y:S02]  /*0f10*/  SHF.R.U64 R28, R27, R12.reuse, R5.reuse ;  /* 0x0000000c1b1c7219 */ /* 0x188fe40000001205 */
[-C--:B------:R-:W-:Y:S02]  /*0f20*/  SHF.L.U32 R0, R9, R12.reuse, RZ ;  /* 0x0000000c09007219 */ /* 0x080fe400000006ff */
[----:B------:R-:W-:Y:S01]  /*0f30*/  SHF.R.U32.HI R5, RZ, R12, R5 ;  /* 0x0000000cff057219 */ /* 0x000fe20000011605 */
[----:B------:R-:W-:Y:S01]  /*0f40*/  IMAD.MOV.U32 R4, RZ, RZ, R28 ;  /* 0x000000ffff047224 */ /* 0x000fe200078e001c */
[----:B------:R-:W-:Y:S01]  /*0f50*/  LOP3.LUT R10, RZ, R0, RZ, 0x33, !PT ;  /* 0x00000000ff0a7212 */ /* 0x000fe200078e33ff */
[----:B------:R-:W3:Y:S01]  /*0f60*/  LDC R26, c[0x0][0x610] ;  /* 0x00018400ff1a7b82 */ /* 0x000ee20000000800 */
[----:B------:R-:W-:Y:S05]  /*0f70*/  @!P0 BRA `(.L_x_11) ;  /* 0x0000000000288947 */ /* 0x000fea0003800000 */
[----:B------:R-:W4:Y:S02]  /*0f80*/  LDC R9, c[0x0][0x64c] ;  /* 0x00019300ff097b82 */ /* 0x000f240000000800 */
[----:B----4-:R-:W-:-:S05]  /*0f90*/  IADD3 R9, P0, R28, R9, RZ ;  /* 0x000000091c097210 */ /* 0x010fca0007f1e0ff */
        /* <DEDUP_REMOVED lines=8> */
.L_x_11:
[----:B-1----:R-:W-:Y:S01]  /*1020*/  SHF.R.U64 R4, R4, R14, R5 ;  /* 0x0000000e04047219 */ /* 0x002fe20000001205 */
[----:B0-----:R-:W-:Y:S01]  /*1030*/  VIADD R6, R15, 0xffffffff ;  /* 0xffffffff0f067836 */ /* 0x001fe20000000000 */
[----:B------:R-:W-:Y:S02]  /*1040*/  SHF.L.U32 R0, R21, R12, RZ ;  /* 0x0000000c15007219 */ /* 0x000fe400000006ff */
[----:B------:R-:W-:Y:S01]  /*1050*/  LOP3.LUT R5, R27, R10, RZ, 0xc0, !PT ;  /* 0x0000000a1b057212 */ /* 0x000fe200078ec0ff */
[----:B------:R-:W-:Y:S01]  /*1060*/  IMAD.MOV R7, RZ, RZ, -R4 ;  /* 0x000000ffff077224 */ /* 0x000fe200078e0a04 */
[----:B------:R-:W-:Y:S02]  /*1070*/  SEL R3, R3, R30, !P1 ;  /* 0x0000001e03037207 */ /* 0x000fe40004800000 */
[----:B------:R-:W-:Y:S01]  /*1080*/  LOP3.LUT R6, R13, R6, RZ, 0xc0, !PT ;  /* 0x000000060d067212 */ /* 0x000fe200078ec0ff */
[----:B------:R-:W-:Y:S02]  /*1090*/  IMAD R4, R0, R4, R5 ;  /* 0x0000000400047224 */ /* 0x000fe400078e0205 */
[----:B--2---:R-:W-:-:S02]  /*10a0*/  IMAD R0, R7, R20, R28 ;  /* 0x0000001407007224 */ /* 0x004fc400078e021c */
[----:B---3--:R-:W-:Y:S02]  /*10b0*/  IMAD R3, R4, R26, R3 ;  /* 0x0000001a04037224 */ /* 0x008fe400078e0203 */
[----:B------:R-:W-:Y:S02]  /*10c0*/  IMAD.MOV.U32 R5, RZ, RZ, 0x1 ;  /* 0x00000001ff057424 */ /* 0x000fe400078e00ff */
[----:B------:R-:W-:-:S03]  /*10d0*/  IMAD R4, R0, R15, R6 ;  /* 0x0000000f00047224 */ /* 0x000fc600078e0206 */
[----:B------:R-:W-:Y:S02]  /*10e0*/  PRMT R0, R5, 0x7610, R0 ;  /* 0x0000761005007816 */ /* 0x000fe40000000000 */
[----:B------:R-:W-:Y:S02]  /*10f0*/  SEL R116, R4, R3, !P1 ;  /* 0x0000000304747207 */ /* 0x000fe40004800000 */
[----:B------:R-:W-:-:S07]  /*1100*/  SEL R115, R3, R4, !P1 ;  /* 0x0000000403737207 */ /* 0x000fce0004800000 */
.L_x_9:
[----:B------:R-:W-:-:S08]  /*1110*/  NOP ;  /* 0x0000000000007918 */ /* 0x000fd00000000000 */
[----:B------:R-:W0:Y:S02]  /*1120*/  USETMAXREG.TRY_ALLOC.CTAPOOL UP0, 0xe8 ;  /* 0x000000e8000079c8 */ /* 0x000e240008000600 */
[----:B0-----:R-:W-:-:S13]  /*1130*/  PLOP3.LUT P0, PT, PT, PT, UP0, 0x80, 0x0 ;  /* 0x000000000000781c */ /* 0x001fda0003f0f008 */
[----:B------:R-:W-:Y:S05]  /*1140*/  @!P0 BRA `(.L_x_9) ;  /* 0xfffffffc00f08947 */ /* 0x000fea000383ffff */
[----:B------:R-:W-:Y:S01]  /*1150*/  ULDC.64 UR4, c[0x0][0x598] ;  /* 0x0001660000047ab9 */ /* 0x000fe20000000a00 */
[----:B------:R-:W-:Y:S01]  /*1160*/  ULDC.64 UR36, c[0x0][0x208] ;  /* 0x0000820000247ab9 */ /* 0x000fe20000000a00 */
[----:B------:R-:W-:-:S04]  /*1170*/  ISETP.NE.U32.AND P0, PT, RZ, UR4, PT ;  /* 0x00000004ff007c0c */ /* 0x000fc8000bf05070 */
[----:B------:R-:W-:-:S13]  /*1180*/  ISETP.NE.AND.EX P0, PT, RZ, UR5, PT, P0 ;  /* 0x00000005ff007c0c */ /* 0x000fda000bf05300 */
[----:B------:R-:W-:Y:S05]  /*1190*/  @!P0 BRA `(.L_x_12) ;  /* 0x00000000001c8947 */ /* 0x000fea0003800000 */
[----:B------:R-:W0:Y:S02]  /*11a0*/  LDC.64 R4, c[0x0][0x598] ;  /* 0x00016600ff047b82 */ /* 0x000e240000000a00 */
[----:B0-----:R-:W2:Y:S02]  /*11b0*/  LDG.E.64 R4, desc[UR36][R4.64] ;  /* 0x0000002404047981 */ /* 0x001ea4000c1e1b00 */
[----:B--2---:R-:W-:-:S04]  /*11c0*/  ISETP.NE.U32.AND P0, PT, R4, RZ, PT ;  /* 0x000000ff0400720c */ /* 0x004fc80003f05070 */
[----:B------:R-:W-:-:S13]  /*11d0*/  ISETP.NE.AND.EX P0, PT, R5, RZ, PT, P0 ;  /* 0x000000ff0500720c */ /* 0x000fda0003f05300 */
[----:B------:R-:W-:Y:S05]  /*11e0*/  @!P0 BRA `(.L_x_12) ;  /* 0x0000000000088947 */ /* 0x000fea0003800000 */
[----:B------:R0:W5:Y:S01]  /*11f0*/  LD.E R112, desc[UR36][R4.64] ;  /* 0x0000002404707980 */ /* 0x000162000c101900 */
[----:B------:R-:W-:Y:S05]  /*1200*/  BRA `(.L_x_13) ;  /* 0x0000000000247947 */ /* 0x000fea0003800000 */
.L_x_12:
[----:B------:R-:W-:Y:S02]  /*1210*/  ULDC.64 UR4, c[0x0][0x588] ;  /* 0x0001620000047ab9 */ /* 0x000fe40000000a00 */
[----:B------:R-:W-:-:S04]  /*1220*/  ISETP.NE.U32.AND P0, PT, RZ, UR4, PT ;  /* 0x00000004ff007c0c */ /* 0x000fc8000bf05070 */
[----:B------:R-:W-:-:S13]  /*1230*/  ISETP.NE.AND.EX P0, PT, RZ, UR5, PT, P0 ;  /* 0x00000005ff007c0c */ /* 0x000fda000bf05300 */
[----:B------:R-:W-:Y:S05]  /*1240*/  @!P0 BRA `(.L_x_14) ;  /* 0x00000000000c8947 */ /* 0x000fea0003800000 */
[----:B------:R-:W0:Y:S02]  /*1250*/  LDC.64 R4, c[0x0][0x588] ;  /* 0x00016200ff047b82 */ /* 0x000e240000000a00 */
[----:B0-----:R1:W5:Y:S01]  /*1260*/  LDG.E R112, desc[UR36][R4.64] ;  /* 0x0000002404707981 */ /* 0x001362000c1e1900 */
[----:B------:R-:W-:Y:S05]  /*1270*/  BRA `(.L_x_13) ;  /* 0x0000000000087947 */ /* 0x000fea0003800000 */
.L_x_14:
[----:B------:R-:W-:Y:S02]  /*1280*/  ULDC UR4, c[0x0][0x580] ;  /* 0x0001600000047ab9 */ /* 0x000fe40000000800 */
[----:B------:R-:W-:-:S07]  /*1290*/  IMAD.U32 R112, RZ, RZ, UR4 ;  /* 0x00000004ff707e24 */ /* 0x000fce000f8e00ff */
.L_x_13:
[----:B------:R-:W-:Y:S02]  /*12a0*/  ULDC.64 UR4, c[0x0][0x5a0] ;  /* 0x0001680000047ab9 */ /* 0x000fe40000000a00 */
[----:B------:R-:W-:-:S04]  /*12b0*/  ISETP.NE.U32.AND P0, PT, RZ, UR4, PT ;  /* 0x00000004ff007c0c */ /* 0x000fc8000bf05070 */
[----:B------:R-:W-:-:S13]  /*12c0*/  ISETP.NE.AND.EX P0, PT, RZ, UR5, PT, P0 ;  /* 0x00000005ff007c0c */ /* 0x000fda000bf05300 */
[----:B------:R-:W-:Y:S05]  /*12d0*/  @!P0 BRA `(.L_x_15) ;  /* 0x00000000001c8947 */ /* 0x000fea0003800000 */
[----:B01----:R-:W0:Y:S02]  /*12e0*/  LDC.64 R4, c[0x0][0x5a0] ;  /* 0x00016800ff047b82 */ /* 0x003e240000000a00 */
[----:B0-----:R-:W2:Y:S02]  /*12f0*/  LDG.E.64 R4, desc[UR36][R4.64] ;  /* 0x0000002404047981 */ /* 0x001ea4000c1e1b00 */
[----:B--2---:R-:W-:-:S04]  /*1300*/  ISETP.NE.U32.AND P0, PT, R4, RZ, PT ;  /* 0x000000ff0400720c */ /* 0x004fc80003f05070 */
[----:B------:R-:W-:-:S13]  /*1310*/  ISETP.NE.AND.EX P0, PT, R5, RZ, PT, P0 ;  /* 0x000000ff0500720c */ /* 0x000fda0003f05300 */
[----:B------:R-:W-:Y:S05]  /*1320*/  @!P0 BRA `(.L_x_15) ;  /* 0x0000000000088947 */ /* 0x000fea0003800000 */
[----:B------:R0:W5:Y:S01]  /*1330*/  LD.E R114, desc[UR36][R4.64] ;  /* 0x0000002404727980 */ /* 0x000162000c101900 */
[----:B------:R-:W-:Y:S05]  /*1340*/  BRA `(.L_x_16) ;  /* 0x0000000000247947 */ /* 0x000fea0003800000 */
.L_x_15:
[----:B------:R-:W-:Y:S02]  /*1350*/  ULDC.64 UR4, c[0x0][0x590] ;  /* 0x0001640000047ab9 */ /* 0x000fe40000000a00 */
[----:B------:R-:W-:-:S04]  /*1360*/  ISETP.NE.U32.AND P0, PT, RZ, UR4, PT ;  /* 0x00000004ff007c0c */ /* 0x000fc8000bf05070 */
[----:B------:R-:W-:-:S13]  /*1370*/  ISETP.NE.AND.EX P0, PT, RZ, UR5, PT, P0 ;  /* 0x00000005ff007c0c */ /* 0x000fda000bf05300 */
[----:B------:R-:W-:Y:S05]  /*1380*/  @!P0 BRA `(.L_x_17) ;  /* 0x00000000000c8947 */ /* 0x000fea0003800000 */
[----:B01----:R-:W0:Y:S02]  /*1390*/  LDC.64 R4, c[0x0][0x590] ;  /* 0x00016400ff047b82 */ /* 0x003e240000000a00 */
[----:B0-----:R1:W5:Y:S01]  /*13a0*/  LDG.E R114, desc[UR36][R4.64] ;  /* 0x0000002404727981 */ /* 0x001362000c1e1900 */
[----:B------:R-:W-:Y:S05]  /*13b0*/  BRA `(.L_x_16) ;  /* 0x0000000000087947 */ /* 0x000fea0003800000 */
.L_x_17:
[----:B------:R-:W-:Y:S02]  /*13c0*/  ULDC UR4, c[0x0][0x584] ;  /* 0x0001610000047ab9 */ /* 0x000fe40000000800 */
[----:B------:R-:W-:-:S07]  /*13d0*/  IMAD.U32 R114, RZ, RZ, UR4 ;  /* 0x00000004ff727e24 */ /* 0x000fce000f8e00ff */
.L_x_16:
[----:B------:R-:W-:-:S13]  /*13e0*/  LOP3.LUT P0, RZ, R0, 0xff, RZ, 0xc0, !PT ;  /* 0x000000ff00ff7812 */ /* 0x000fda000780c0ff */
[----:B------:R-:W-:Y:S05]  /*13f0*/  @!P0 EXIT ;  /* 0x000000000000894d */ /* 0x000fea0003800000 */
[----:B------:R-:W-:Y:S01]  /*1400*/  ULDC UR4, c[0x0][0x28c] ;  /* 0x0000a30000047ab9 */ /* 0x000fe20000000800 */
[----:B------:R-:W-:Y:S01]  /*1410*/  LOP3.LUT R118, R19, 0x1, RZ, 0xfc, !PT ;  /* 0x0000000113767812 */ /* 0x000fe200078efcff */
[----:B------:R-:W-:Y:S01]  /*1420*/  UIADD3 UR4, UR4, 0xf, URZ ;  /* 0x0000000f04047890 */ /* 0x000fe2000fffe03f */
[----:B------:R-:W-:Y:S01]  /*1430*/  UMOV UR38, URZ ;  /* 0x0000003f00267c82 */ /* 0x000fe20008000000 */
[----:B------:R-:W-:Y:S02]  /*1440*/  UMOV UR39, URZ ;  /* 0x0000003f00277c82 */ /* 0x000fe40008000000 */
[----:B------:R-:W-:-:S04]  /*1450*/  USHF.R.S32.HI UR5, URZ, 0x1f, UR4 ;  /* 0x0000001f3f057899 */ /* 0x000fc80008011404 */
[----:B------:R-:W-:-:S04]  /*1460*/  ULEA.HI UR5, UR5, UR4, URZ, 0x4 ;  /* 0x0000000405057291 */ /* 0x000fc8000f8f203f */
[----:B------:R-:W-:-:S12]  /*1470*/  USHF.R.S32.HI UR40, URZ, 0x4, UR5 ;  /* 0x000000043f287899 */ /* 0x000fd80008011405 */
.L_x_211:
[----:B------:R-:W-:Y:S01]  /*1480*/  LOP3.LUT R0, R18, 0x80, RZ, 0xc0, !PT ;  /* 0x0000008012007812 */ /* 0x000fe200078ec0ff */
[----:B--2---:R-:W2:Y:S01]  /*1490*/  S2UR UR6, SR_CgaCtaId ;  /* 0x00000000000679c3 */ /* 0x004ea20000008800 */
[----:B------:R-:W-:Y:S02]  /*14a0*/  UMOV UR41, 0x400 ;  /* 0x0000040000297882 */ /* 0x000fe40000000000 */
[----:B------:R-:W-:-:S06]  /*14b0*/  SHF.R.U32.HI R0, RZ, 0x7, R0 ;  /* 0x00000007ff007819 */ /* 0x000fcc0000011600 */
[----:B---3--:R-:W3:Y:S01]  /*14c0*/  SHFL.IDX PT, R0, R0, RZ, 0x1f ;  /* 0x00001fff00007589 */ /* 0x008ee200000e0000 */
[----:B--2---:R-:W-:Y:S01]  /*14d0*/  ULEA UR41, UR6, UR41, 0x18 ;  /* 0x0000002906297291 */ /* 0x004fe2000f8ec03f */
[----:B---3--:R-:W-:-:S13]  /*14e0*/  R2UR UR4, R0 ;  /* 0x00000000000472ca */ /* 0x008fda00000e0000 */
[----:B------:R-:W-:-:S04]  /*14f0*/  ULEA.HI UR5, UR4, UR4, URZ, 0x1 ;  /* 0x0000000404057291 */ /* 0x000fc8000f8f083f */
[----:B------:R-:W-:-:S04]  /*1500*/  ULOP3.LUT UR5, UR5, 0x1ffffe, URZ, 0xc0, !UPT ;  /* 0x001ffffe05057892 */ /* 0x000fc8000f8ec03f */
[----:B------:R-:W-:-:S03]  /*1510*/  UIADD3 UR5, UR4, -UR5, URZ ;  /* 0x8000000504057290 */ /* 0x000fc6000fffe03f */
[----:B------:R-:W-:Y:S01]  /*1520*/  ULDC UR4, c[0x0][0x28c] ;  /* 0x0000a30000047ab9 */ /* 0x000fe20000000800 */
[----:B------:R-:W-:Y:S01]  /*1530*/  ULEA UR5, UR5, UR41, 0xb ;  /* 0x0000002905057291 */ /* 0x000fe2000f8e583f */
[----:B------:R-:W-:-:S03]  /*1540*/  ISETP.LT.AND P0, PT, RZ, UR4, PT ;  /* 0x00000004ff007c0c */ /* 0x000fc6000bf01270 */
[----:B------:R-:W-:-:S04]  /*1550*/  UIADD3 UR5, UR5, 0x280, URZ ;  /* 0x0000028005057890 */ /* 0x000fc8000fffe03f */
[----:B------:R-:W-:-:S04]  /*1560*/  USHF.R.U32.HI UR5, URZ, 0x4, UR5 ;  /* 0x000000043f057899 */ /* 0x000fc80008011605 */
[----:B------:R-:W-:Y:S02]  /*1570*/  ULOP3.LUT UR42, UR5, 0x3fff, URZ, 0xc0, !UPT ;  /* 0x00003fff052a7892 */ /* 0x000fe4000f8ec03f */
[----:B-1--45:R-:W-:Y:S10]  /*1580*/  @P0 BRA `(.L_x_18) ;  /* 0x0000000000400947 */ /* 0x032ff40003800000 */
[----:B------:R-:W-:Y:S01]  /*1590*/  MOV R0, 0x0 ;  /* 0x0000000000007802 */ /* 0x000fe20000000f00 */
[----:B------:R-:W-:Y:S01]  /*15a0*/  ULDC.64 UR4, c[0x4][0x68] ;  /* 0x01001a0000047ab9 */ /* 0x000fe20000000a00 */
[----:B------:R-:W-:Y:S01]  /*15b0*/  ULDC.64 UR6, c[0x4][0x8] ;  /* 0x0100020000067ab9 */ /* 0x000fe20000000a00 */
[----:B01----:R-:W-:Y:S01]  /*15c0*/  IMAD.U32 R4, RZ, RZ, UR4 ;  /* 0x00000004ff047e24 */ /* 0x003fe2000f8e00ff */
[----:B------:R0:W1:Y:S01]  /*15d0*/  LDC.64 R14, c[0x4][R0] ;  /* 0x01000000000e7b82 */ /* 0x0000620000000a00 */
[----:B------:R-:W-:Y:S01]  /*15e0*/  IMAD.U32 R5, RZ, RZ, UR5 ;  /* 0x00000005ff057e24 */ /* 0x000fe2000f8e00ff */
[----:B------:R-:W-:Y:S01]  /*15f0*/  ULDC.64 UR4, c[0x4][0x70] ;  /* 0x01001c0000047ab9 */ /* 0x000fe20000000a00 */
[----:B------:R-:W-:Y:S02]  /*1600*/  IMAD.U32 R10, RZ, RZ, UR6 ;  /* 0x00000006ff0a7e24 */ /* 0x000fe4000f8e00ff */
[----:B------:R-:W-:Y:S02]  /*1610*/  IMAD.U32 R6, RZ, RZ, UR4 ;  /* 0x00000004ff067e24 */ /* 0x000fe4000f8e00ff */
[----:B------:R-:W-:-:S02]  /*1620*/  IMAD.U32 R7, RZ, RZ, UR5 ;  /* 0x00000005ff077e24 */ /* 0x000fc4000f8e00ff */
[----:B------:R-:W-:Y:S02]  /*1630*/  IMAD.U32 R11, RZ, RZ, UR7 ;  /* 0x00000007ff0b7e24 */ /* 0x000fe4000f8e00ff */
[----:B------:R-:W-:Y:S02]  /*1640*/  IMAD.MOV.U32 R8, RZ, RZ, 0x1e1 ;  /* 0x000001e1ff087424 */ /* 0x000fe400078e00ff */
[----:B------:R-:W-:Y:S02]  /*1650*/  IMAD.MOV.U32 R12, RZ, RZ, 0x1 ;  /* 0x00000001ff0c7424 */ /* 0x000fe400078e00ff */
[----:B0-----:R-:W-:-:S07]  /*1660*/  IMAD.MOV.U32 R13, RZ, RZ, RZ ;  /* 0x000000ffff0d7224 */ /* 0x001fce00078e00ff */
[----:B------:R-:W-:-:S07]  /*1670*/  LEPC R20, `(.L_x_18) ;  /* 0x000000001014794e */ /* 0x000fce0000000000 */
[----:B-1---5:R-:W-:Y:S05]  /*1680*/  CALL.ABS.NOINC R14 ;  /* 0x000000000e007343 */ /* 0x022fea0003c00000 */
.L_x_18:
[----:B------:R-:W-:-:S13]  /*1690*/  ISETP.NE.AND P0, PT, R118, 0x3, PT ;  /* 0x000000037600780c */ /* 0x000fda0003f05270 */
[----:B------:R-:W-:Y:S05]  /*16a0*/  @!P0 BRA `(.L_x_19) ;  /* 0x0000000000048947 */ /* 0x000fea0003800000 */
[----:B------:R-:W-:Y:S01]  /*16b0*/  BPT.TRAP 0x1 ;  /* 0x000000040000795c */ /* 0x000fe20000300000 */
.L_x_19:
[----:B------:R-:W-:Y:S02]  /*16c0*/  IMAD.U32 R3, RZ, RZ, UR39 ;  /* 0x00000027ff037e24 */ /* 0x000fe4000f8e00ff */
[----:B------:R-:W-:-:S03]  /*16d0*/  IMAD.U32 R0, RZ, RZ, UR38 ;  /* 0x00000026ff007e24 */ /* 0x000fc6000f8e00ff */
[----:B------:R-:W-:Y:S02]  /*16e0*/  LEA R3, R3, UR41, 0x3 ;  /* 0x0000002903037c11 */ /* 0x000fe4000f8e18ff */
[----:B------:R-:W-:-:S04]  /*16f0*/  SHF.L.U32 R0, R0, 0x1f, RZ ;  /* 0x0000001f00007819 */ /* 0x000fc800000006ff */
[----:B------:R2:W3:Y:S01]  /*1700*/  SYNCS.PHASECHK.TRANS64.TRYWAIT P1, [R3+URZ], R0 ;  /* 0x00000000030075a7 */ /* 0x0004e2000802017f */
[----:B------:R-:W-:Y:S05]  /*1710*/  @!P0 BRA `(.L_x_20) ;  /* 0x0000000000048947 */ /* 0x000fea0003800000 */
[----:B------:R-:W-:Y:S01]  /*1720*/  BPT.TRAP 0x1 ;  /* 0x000000040000795c */ /* 0x000fe20000300000 */
.L_x_20:
[----:B---3--:R-:W-:Y:S05]  /*1730*/  @P1 BRA `(.L_x_21) ;  /* 0x0000000000081947 */ /* 0x008fea0003800000 */
[----:B------:R-:W3:Y:S02]  /*1740*/  SYNCS.PHASECHK.TRANS64.TRYWAIT P1, [R3+URZ], R0 ;  /* 0x00000000030075a7 */ /* 0x000ee4000802017f */
[----:B---3--:R-:W-:Y:S05]  /*1750*/  @!P1 BRA `(.L_x_22) ;  /* 0x0000009000a89947 */ /* 0x008fea0003800000 */
.L_x_21:
[----:B------:R-:W-:-:S04]  /*1760*/  UISETP.LT.AND UP0, UPT, UR40, 0x1, UPT ;  /* 0x000000012800788c */ /* 0x000fc8000bf01270 */
[----:B------:R-:W-:-:S06]  /*1770*/  USEL UR4, UR40, 0x1, UP0 ;  /* 0x0000000128047887 */ /* 0x000fcc0008000000 */
[----:B--23--:R-:W-:Y:S01]  /*1780*/  IMAD.U32 R0, RZ, RZ, UR4 ;  /* 0x00000004ff007e24 */ /* 0x00cfe2000f8e00ff */
[----:B------:R-:W-:Y:S05]  /*1790*/  WARPSYNC.ALL ;  /* 0x0000000000007948 */ /* 0x000fea0003800000 */
[----:B------:R-:W-:-:S04]  /*17a0*/  IADD3 R0, -R0, UR40, RZ ;  /* 0x0000002800007c10 */ /* 0x000fc8000fffe1ff */
[----:B------:R-:W-:Y:S01]  /*17b0*/  ISETP.GE.AND P1, PT, R0, 0x1, PT ;  /* 0x000000010000780c */ /* 0x000fe20003f26270 */
[----:B------:R-:W-:Y:S01]  /*17c0*/  UIADD3 UR4, UR41, 0x17280, URZ ;  /* 0x0001728029047890 */ /* 0x000fe2000fffe03f */
[----:B------:R-:W-:Y:S01]  /*17d0*/  WARPGROUP.ARRIVE ;  /* 0x00000000000079c5 */ /* 0x000fe20000000000 */
[----:B------:R-:W-:Y:S02]  /*17e0*/  ULOP3.LUT UR42, UR42, 0x10000, URZ, 0xfc, !UPT ;  /* 0x000100002a2a7892 */ /* 0x000fe4000f8efc3f */
[----:B------:R-:W-:Y:S02]  /*17f0*/  USHF.R.U32.HI UR4, URZ, 0x4, UR4 ;  /* 0x000000043f047899 */ /* 0x000fe40008011604 */
[----:B------:R-:W-:Y:S02]  /*1800*/  ULEA UR6, UR39, UR42, 0x8 ;  /* 0x0000002a27067291 */ /* 0x000fe4000f8e403f */
[----:B------:R-:W-:Y:S01]  /*1810*/  ULOP3.LUT UR43, UR4, 0x3fff, URZ, 0xc0, !UPT ;  /* 0x00003fff042b7892 */ /* 0x000fe2000f8ec03f */
[----:B------:R-:W-:Y:S01]  /*1820*/  UMOV UR5, 0xc0000010 ;  /* 0xc000001000057882 */ /* 0x000fe20000000000 */
[----:B------:R-:W-:-:S02]  /*1830*/  UMOV UR7, 0xc0000010 ;  /* 0xc000001000077882 */ /* 0x000fc40000000000 */
[----:B------:R-:W-:Y:S01]  /*1840*/  ULOP3.LUT UR43, UR43, 0x10000, URZ, 0xfc, !UPT ;  /* 0x000100002b2b7892 */ /* 0x000fe2000f8efc3f */
[----:B------:R-:W-:Y:S01]  /*1850*/  UMOV UR4, UR6 ;  /* 0x0000000600047c82 */ /* 0x000fe20008000000 */
[----:B------:R-:W-:Y:S02]  /*1860*/  UMOV UR9, UR5 ;  /* 0x0000000500097c82 */ /* 0x000fe40008000000 */
[----:B------:R-:W-:Y:S01]  /*1870*/  UIMAD UR34, UR39, 0x160, UR43 ;  /* 0x00000160272278a4 */ /* 0x000fe2000f8e022b */
[----:B------:R-:W-:Y:S01]  /*1880*/  UMOV UR8, UR4 ;  /* 0x0000000400087c82 */ /* 0x000fe20008000000 */
[----:B------:R-:W-:Y:S02]  /*1890*/  UMOV UR11, 0xc0000010 ;  /* 0xc0000010000b7882 */ /* 0x000fe40000000000 */
[----:B------:R-:W-:Y:S02]  /*18a0*/  UIADD3 UR10, UR34, 0x20, URZ ;  /* 0x00000020220a7890 */ /* 0x000fe4000fffe03f */
[----:B------:R-:W-:-:S02]  /*18b0*/  UIADD3 UR14, UR34, 0x40, URZ ;  /* 0x00000040220e7890 */ /* 0x000fc4000fffe03f */
[----:B------:R-:W-:Y:S01]  /*18c0*/  UMOV UR6, UR34 ;  /* 0x0000002200067c82 */ /* 0x000fe20008000000 */
[----:B------:R-:W-:Y:S01]  /*18d0*/  UIADD3 UR18, UR34, 0x60, URZ ;  /* 0x0000006022127890 */ /* 0x000fe2000fffe03f */
[----:B------:R-:W-:Y:S01]  /*18e0*/  HGMMA.64x16x16.F32.BF16 R104, gdesc[UR4], RZ, !UPT, gsb0 ;  /* 0x00200000046879f0 */ /* 0x000fe2000c0018ff */
[----:B------:R-:W-:Y:S01]  /*18f0*/  UMOV UR6, UR10 ;  /* 0x0000000a00067c82 */ /* 0x000fe20008000000 */
[----:B------:R-:W-:Y:S01]  /*1900*/  UMOV UR7, 0xc0000010 ;  /* 0xc000001000077882 */ /* 0x000fe20000000000 */
[----:B------:R-:W-:Y:S01]  /*1910*/  UMOV UR10, UR14 ;  /* 0x0000000e000a7c82 */ /* 0x000fe20008000000 */
[----:B------:R-:W-:Y:S01]  /*1920*/  UMOV UR12, UR4 ;  /* 0x00000004000c7c82 */ /* 0x000fe20008000000 */
[----:B------:R-:W-:Y:S01]  /*1930*/  UMOV UR13, UR5 ;  /* 0x00000005000d7c82 */ /* 0x000fe20008000000 */
[----:B------:R-:W-:Y:S01]  /*1940*/  UMOV UR14, UR18 ;  /* 0x00000012000e7c82 */ /* 0x000fe20008000000 */
[----:B------:R-:W-:Y:S01]  /*1950*/  UMOV UR15, 0xc0000010 ;  /* 0xc0000010000f7882 */ /* 0x000fe20000000000 */
[----:B------:R-:W-:Y:S01]  /*1960*/  UMOV UR16, UR4 ;  /* 0x0000000400107c82 */ /* 0x000fe20008000000 */
[----:B------:R-:W-:Y:S01]  /*1970*/  UMOV UR17, UR5 ;  /* 0x0000000500117c82 */ /* 0x000fe20008000000 */
[----:B------:R-:W-:Y:S01]  /*1980*/  UMOV UR19, 0xc0000010 ;  /* 0xc000001000137882 */ /* 0x000fe20000000000 */
[----:B------:R-:W-:Y:S01]  /*1990*/  UIADD3 UR22, UR34, 0xa0, URZ ;  /* 0x000000a022167890 */ /* 0x000fe2000fffe03f */
        /* <DEDUP_REMOVED lines=11> */
[----:B------:R-:W-:Y:S01]  /*1a50*/  UMOV UR32, UR4 ;  /* 0x0000000400207c82 */ /* 0x000fe20008000000 */
[----:B------:R-:W-:Y:S01]  /*1a60*/  UMOV UR33, UR5 ;  /* 0x0000000500217c82 */ /* 0x000fe20008000000 */
[----:B------:R-:W-:Y:S01]  /*1a70*/  UMOV UR35, 0xc0000010 ;  /* 0xc000001000237882 */ /* 0x000fe20000000000 */
[----:B------:R-:W-:-:S02]  /*1a80*/  WARPGROUP.DEPBAR.LE gsb0, 0x0 ;  /* 0x00008000000079c5 */ /* 0x000fc40000010000 */
[----:B------:R-:W-:-:S06]  /*1a90*/  WARPGROUP.ARRIVE ;  /* 0x00000000000079c5 */ /* 0x000fcc0000000000 */
[----:B------:R-:W-:Y:S01]  /*1aa0*/  HGMMA.64x16x16.F32.BF16 R96, gdesc[UR4], RZ, !UPT, gsb0 ;  /* 0x00200000046079f0 */ /* 0x000fe2000c0018ff */
[----:B------:R-:W-:Y:S01]  /*1ab0*/  UIADD3 UR6, UR34, 0x80, URZ ;  /* 0x0000008022067890 */ /* 0x000fe2000fffe03f */
[----:B------:R-:W-:-:S06]  /*1ac0*/  UMOV UR7, 0xc0000010 ;  /* 0xc000001000077882 */ /* 0x000fcc0000000000 */
[----:B------:R-:W-:Y:S01]  /*1ad0*/  UMOV UR18, UR6 ;  /* 0x0000000600127c82 */ /* 0x000fe20008000000 */
[----:B------:R-:W-:Y:S01]  /*1ae0*/  UIADD3 UR6, UR34, 0x100, URZ ;  /* 0x0000010022067890 */ /* 0x000fe2000fffe03f */
[----:B------:R-:W-:Y:S02]  /*1af0*/  WARPGROUP.DEPBAR.LE gsb0, 0x0 ;  /* 0x00008000000079c5 */ /* 0x000fe40000010000 */
[----:B------:R-:W-:-:S06]  /*1b00*/  WARPGROUP.ARRIVE ;  /* 0x00000000000079c5 */ /* 0x000fcc0000000000 */
[----:B------:R-:W-:Y:S01]  /*1b10*/  HGMMA.64x16x16.F32.BF16 R88, gdesc[UR8], RZ, !UPT, gsb0 ;  /* 0x00200000085879f0 */ /* 0x000fe2000c0018ff */
[----:B------:R-:W-:Y:S02]  /*1b20*/  UIADD3 UR8, UR34, 0x120, URZ ;  /* 0x0000012022087890 */ /* 0x000fe4000fffe03f */
[----:B------:R-:W-:-:S03]  /*1b30*/  UIADD3 UR9, UR34, 0x140, URZ ;  /* 0x0000014022097890 */ /* 0x000fc6000fffe03f */
[----:B------:R-:W-:Y:S02]  /*1b40*/  UMOV UR34, UR6 ;  /* 0x0000000600227c82 */ /* 0x000fe40008000000 */
[----:B------:R-:W-:Y:S01]  /*1b50*/  UMOV UR6, UR8 ;  /* 0x0000000800067c82 */ /* 0x000fe20008000000 */
[----:B------:R-:W-:Y:S02]  /*1b60*/  WARPGROUP.DEPBAR.LE gsb0, 0x0 ;  /* 0x00008000000079c5 */ /* 0x000fe40000010000 */
[----:B------:R-:W-:-:S06]  /*1b70*/  WARPGROUP.ARRIVE ;  /* 0x00000000000079c5 */ /* 0x000fcc0000000000 */
[----:B------:R-:W-:Y:S03]  /*1b80*/  HGMMA.64x16x16.F32.BF16 R80, gdesc[UR12], RZ, !UPT, gsb0 ;  /* 0x002000000c5079f0 */ /* 0x000fe6000c0018ff */
        /* <DEDUP_REMOVED lines=17> */
[----:B------:R-:W-:Y:S01]  /*1ca0*/  HGMMA.64x16x16.F32.BF16 R32, gdesc[UR4], RZ, !UPT, gsb0 ;  /* 0x00200000042079f0 */ /* 0x000fe2000c0018ff */
[----:B------:R-:W-:Y:S01]  /*1cb0*/  UMOV UR6, UR9 ;  /* 0x0000000900067c82 */ /* 0x000fe20008000000 */
[----:B------:R-:W-:Y:S01]  /*1cc0*/  UMOV UR7, 0xc0000010 ;  /* 0xc000001000077882 */ /* 0x000fe20000000000 */
[----:B------:R-:W-:Y:S02]  /*1cd0*/  WARPGROUP.DEPBAR.LE gsb0, 0x0 ;  /* 0x00008000000079c5 */ /* 0x000fe40000010000 */
[----:B------:R-:W-:-:S06]  /*1ce0*/  WARPGROUP.ARRIVE ;  /* 0x00000000000079c5 */ /* 0x000fcc0000000000 */
[----:B------:R-:W-:Y:S03]  /*1cf0*/  HGMMA.64x16x16.F32.BF16 R24, gdesc[UR4], RZ, !UPT, gsb0 ;  /* 0x00200000041879f0 */ /* 0x000fe6000c0018ff */
[----:B------:R-:W-:Y:S02]  /*1d00*/  WARPGROUP.DEPBAR.LE gsb0, 0x0 ;  /* 0x00008000000079c5 */ /* 0x000fe40000010000 */
[----:B------:R-:W-:Y:S05]  /*1d10*/  @!P1 BRA `(.L_x_23) ;  /* 0x0000000400ac9947 */ /* 0x000fea0003800000 */
[----:B------:R-:W-:Y:S01]  /*1d20*/  UIADD3 UR4, UR39, 0x1, URZ ;  /* 0x0000000127047890 */ /* 0x000fe2000fffe03f */
[----:B------:R-:W-:Y:S02]  /*1d30*/  IMAD.MOV.U32 R3, RZ, RZ, R0 ;  /* 0x000000ffff037224 */ /* 0x000fe400078e0000 */
[----:B01----:R-:W-:Y:S01]  /*1d40*/  IMAD.U32 R4, RZ, RZ, UR39 ;  /* 0x00000027ff047e24 */ /* 0x003fe2000f8e00ff */
[----:B------:R-:W-:-:S04]  /*1d50*/  UISETP.NE.AND UP0, UPT, UR4, 0x17, UPT ;  /* 0x000000170400788c */ /* 0x000fc8000bf05270 */
[----:B------:R-:W-:Y:S02]  /*1d60*/  USEL UR5, URZ, 0x1, UP0 ;  /* 0x000000013f057887 */ /* 0x000fe40008000000 */
[----:B------:R-:W-:Y:S02]  /*1d70*/  USEL UR4, UR4, URZ, UP0 ;  /* 0x0000003f04047287 */ /* 0x000fe40008000000 */
[----:B------:R-:W-:-:S06]  /*1d80*/  ULOP3.LUT UR5, UR38, UR5, URZ, 0x3c, !UPT ;  /* 0x0000000526057292 */ /* 0x000fcc000f8e3c3f */
[----:B------:R-:W-:-:S07]  /*1d90*/  IMAD.U32 R7, RZ, RZ, UR5 ;  /* 0x00000005ff077e24 */ /* 0x000fce000f8e00ff */
.L_x_30:
[----:B------:R-:W-:Y:S05]  /*1da0*/  @!P0 BRA `(.L_x_24) ;  /* 0x0000000000048947 */ /* 0x000fea0003800000 */
[----:B------:R-:W-:Y:S01]  /*1db0*/  BPT.TRAP 0x1 ;  /* 0x000000040000795c */ /* 0x000fe20000300000 */
.L_x_24:
[----:B------:R-:W-:Y:S01]  /*1dc0*/  ULEA UR5, UR4, UR41, 0x3 ;  /* 0x0000002904057291 */ /* 0x000fe2000f8e183f */
[----:B------:R-:W-:-:S08]  /*1dd0*/  SHF.L.U32 R5, R7, 0x1f, RZ ;  /* 0x0000001f07057819 */ /* 0x000fd000000006ff */
[----:B------:R0:W1:Y:S01]  /*1de0*/  SYNCS.PHASECHK.TRANS64.TRYWAIT P1, [UR5], R5 ;  /* 0x00000005ff0075a7 */ /* 0x0000620008020145 */
[----:B------:R-:W-:Y:S05]  /*1df0*/  @!P0 BRA `(.L_x_25) ;  /* 0x0000000000048947 */ /* 0x000fea0003800000 */
[----:B------:R-:W-:Y:S01]  /*1e00*/  BPT.TRAP 0x1 ;  /* 0x000000040000795c */ /* 0x000fe20000300000 */
.L_x_25:
[----:B-1----:R-:W-:Y:S05]  /*1e10*/  @P1 BRA `(.L_x_26) ;  /* 0x0000000000081947 */ /* 0x002fea0003800000 */
[----:B------:R-:W1:Y:S02]  /*1e20*/  SYNCS.PHASECHK.TRANS64.TRYWAIT P1, [UR5], R5 ;  /* 0x00000005ff0075a7 */ /* 0x000e640008020145 */
[----:B-1----:R-:W-:Y:S05]  /*1e30*/  @!P1 BRA `(.L_x_27) ;  /* 0x0000008c00049947 */ /* 0x002fea0003800000 */
.L_x_26:
[----:B------:R-:W-:Y:S01]  /*1e40*/  ULEA UR8, UR4, UR42, 0x8 ;  /* 0x0000002a04087291 */ /* 0x000fe2000f8e403f */
[----:B------:R-:W-:Y:S01]  /*1e50*/  WARPGROUP.ARRIVE ;  /* 0x00000000000079c5 */ /* 0x000fe20000000000 */
[----:B------:R-:W-:Y:S01]  /*1e60*/  UIMAD UR5, UR4, 0x160, UR43 ;  /* 0x00000160040578a4 */ /* 0x000fe2000f8e022b */
[----:B------:R-:W-:Y:S01]  /*1e70*/  UMOV UR9, 0xc0000010 ;  /* 0xc000001000097882 */ /* 0x000fe20000000000 */
[----:B------:R-:W-:Y:S02]  /*1e80*/  UMOV UR11, 0xc0000010 ;  /* 0xc0000010000b7882 */ /* 0x000fe40000000000 */
[----:B------:R-:W-:Y:S02]  /*1e90*/  UIADD3 UR6, UR5, 0x20, URZ ;  /* 0x0000002005067890 */ /* 0x000fe4000fffe03f */
[----:B------:R-:W-:Y:S02]  /*1ea0*/  UIADD3 UR7, UR5, 0x40, URZ ;  /* 0x0000004005077890 */ /* 0x000fe4000fffe03f */
[----:B------:R-:W-:Y:S01]  /*1eb0*/  UMOV UR10, UR5 ;  /* 0x00000005000a7c82 */ /* 0x000fe20008000000 */
[----:B------:R-:W-:Y:S01]  /*1ec0*/  UIADD3 UR12, UR5, 0x60, URZ ;  /* 0x00000060050c7890 */ /* 0x000fe2000fffe03f */
[----:B------:R-:W-:Y:S01]  /*1ed0*/  HGMMA.64x16x16.F32.BF16 R104, gdesc[UR8], R104, gsb0 ;  /* 0x00200000086879f0 */ /* 0x000fe20008001868 */
[----:B------:R-:W-:Y:S01]  /*1ee0*/  UMOV UR10, UR6 ;  /* 0x00000006000a7c82 */ /* 0x000fe20008000000 */
[----:B------:R-:W-:Y:S01]  /*1ef0*/  UMOV UR11, 0xc0000010 ;  /* 0xc0000010000b7882 */ /* 0x000fe20000000000 */
[----:B------:R-:W-:Y:S01]  /*1f00*/  UIADD3 UR6, UR5, 0x80, URZ ;  /* 0x0000008005067890 */ /* 0x000fe2000fffe03f */
[----:B------:R-:W-:-:S02]  /*1f10*/  WARPGROUP.DEPBAR.LE gsb0, 0x0 ;  /* 0x00008000000079c5 */ /* 0x000fc40000010000 */
[----:B------:R-:W-:-:S06]  /*1f20*/  WARPGROUP.ARRIVE ;  /* 0x00000000000079c5 */ /* 0x000fcc0000000000 */
[----:B------:R-:W-:Y:S01]  /*1f30*/  HGMMA.64x16x16.F32.BF16 R96, gdesc[UR8], R96, gsb0 ;  /* 0x00200000086079f0 */ /* 0x000fe20008001860 */
[----:B------:R-:W-:Y:S01]  /*1f40*/  UMOV UR10, UR7 ;  /* 0x00000007000a7c82 */ /* 0x000fe20008000000 */
[----:B------:R-:W-:Y:S01]  /*1f50*/  UMOV UR11, 0xc0000010 ;  /* 0xc0000010000b7882 */ /* 0x000fe20000000000 */
[----:B------:R-:W-:Y:S01]  /*1f60*/  UIADD3 UR7, UR5, 0xa0, URZ ;  /* 0x000000a005077890 */ /* 0x000fe2000fffe03f */
[----:B------:R-:W-:Y:S02]  /*1f70*/  WARPGROUP.DEPBAR.LE gsb0, 0x0 ;  /* 0x00008000000079c5 */ /* 0x000fe40000010000 */
        /* <DEDUP_REMOVED lines=22> */
[----:B------:R-:W-:Y:S02]  /*20e0*/  UIADD3 UR12, UR5, 0x120, URZ ;  /* 0x00000120050c7890 */ /* 0x000fe4000fffe03f */
[----:B------:R-:W-:Y:S01]  /*20f0*/  UIADD3 UR5, UR5, 0x140, URZ ;  /* 0x0000014005057890 */ /* 0x000fe2000fffe03f */
[----:B------:R-:W-:Y:S02]  /*2100*/  WARPGROUP.DEPBAR.LE gsb0, 0x0 ;  /* 0x00008000000079c5 */ /* 0x000fe40000010000 */
[----:B------:R-:W-:-:S06]  /*2110*/  WARPGROUP.ARRIVE ;  /* 0x00000000000079c5 */ /* 0x000fcc0000000000 */
[----:B------:R-:W-:Y:S01]  /*2120*/  HGMMA.64x16x16.F32.BF16 R56, gdesc[UR8], R56, gsb0 ;  /* 0x00200000083879f0 */ /* 0x000fe20008001838 */
[----:B------:R-:W-:Y:S01]  /*2130*/  UMOV UR10, UR6 ;  /* 0x00000006000a7c82 */ /* 0x000fe20008000000 */
[----:B------:R-:W-:Y:S01]  /*2140*/  UMOV UR11, 0xc0000010 ;  /* 0xc0000010000b7882 */ /* 0x000fe20000000000 */
        /* <DEDUP_REMOVED lines=17> */
[----:B------:R-:W-:Y:S03]  /*2260*/  HGMMA.64x16x16.F32.BF16 R24, gdesc[UR8], R24, gsb0 ;  /* 0x00200000081879f0 */ /* 0x000fe60008001818 */
[----:B------:R-:W-:Y:S02]  /*2270*/  WARPGROUP.DEPBAR.LE gsb0, 0x0 ;  /* 0x00008000000079c5 */ /* 0x000fe40000010000 */
[----:B------:R-:W-:Y:S05]  /*2280*/  @!P0 BRA `(.L_x_28) ;  /* 0x0000000000048947 */ /* 0x000fea0003800000 */
[----:B------:R-:W-:Y:S01]  /*2290*/  BPT.TRAP 0x1 ;  /* 0x000000040000795c */ /* 0x000fe20000300000 */
.L_x_28:
[----:B------:R-:W-:-:S13]  /*22a0*/  ISETP.NE.AND P1, PT, R23, RZ, PT ;  /* 0x000000ff1700720c */ /* 0x000fda0003f25270 */
[----:B01----:R-:W-:-:S05]  /*22b0*/  @P1 LEA R5, R4, UR41, 0x3 ;  /* 0x0000002904051c11 */ /* 0x003fca000f8e18ff */
[----:B------:R-:W-:-:S05]  /*22c0*/  @P1 VIADD R5, R5, 0xb8 ;  /* 0x000000b805051836 */ /* 0x000fca0000000000 */
[----:B------:R-:W-:-:S04]  /*22d0*/  @P1 PRMT R5, R22, 0x654, R5 ;  /* 0x0000065416051816 */ /* 0x000fc80000000005 */
[----:B------:R0:W-:Y:S01]  /*22e0*/  @P1 SYNCS.ARRIVE.TRANS64.RED.A1T0 RZ, [R5+URZ], RZ ;  /* 0x000000ff05ff19a7 */ /* 0x0001e2000810043f */
[----:B------:R-:W-:-:S13]  /*22f0*/  ISETP.GT.U32.AND P1, PT, R19, 0x1, PT ;  /* 0x000000011300780c */ /* 0x000fda0003f24070 */
[----:B0-----:R-:W-:Y:S05]  /*2300*/  @P1 BRA `(.L_x_29) ;  /* 0x0000000000041947 */ /* 0x001fea0003800000 */
[----:B------:R-:W-:Y:S01]  /*2310*/  BPT.TRAP 0x1 ;  /* 0x000000040000795c */ /* 0x000fe20000300000 */
.L_x_29:
[----:B------:R-:W-:Y:S01]  /*2320*/  UIADD3 UR4, UR4, 0x1, URZ ;  /* 0x0000000104047890 */ /* 0x000fe2000fffe03f */
[C---:B------:R-:W-:Y:S01]  /*2330*/  ISETP.GT.AND P2, PT, R3.reuse, 0x1, PT ;  /* 0x000000010300780c */ /* 0x040fe20003f44270 */
[----:B------:R-:W-:Y:S02]  /*2340*/  VIADD R4, R4, 0x1 ;  /* 0x0000000104047836 */ /* 0x000fe40000000000 */
[----:B------:R-:W-:Y:S01]  /*2350*/  UISETP.NE.AND UP0, UPT, UR4, 0x17, UPT ;  /* 0x000000170400788c */ /* 0x000fe2000bf05270 */
[----:B------:R-:W-:Y:S02]  /*2360*/  VIADD R3, R3, 0xffffffff ;  /* 0xffffffff03037836 */ /* 0x000fe40000000000 */
[C---:B------:R-:W-:Y:S01]  /*2370*/  ISETP.NE.AND P1, PT, R4.reuse, 0x17, PT ;  /* 0x000000170400780c */ /* 0x040fe20003f25270 */
[----:B------:R-:W-:Y:S02]  /*2380*/  USEL UR5, URZ, 0x1, UP0 ;  /* 0x000000013f057887 */ /* 0x000fe40008000000 */
[----:B------:R-:W-:Y:S01]  /*2390*/  USEL UR4, UR4, URZ, UP0 ;  /* 0x0000003f04047287 */ /* 0x000fe20008000000 */
[----:B------:R-:W-:-:S03]  /*23a0*/  SEL R4, R4, RZ, P1 ;  /* 0x000000ff04047207 */ /* 0x000fc60000800000 */
[----:B------:R-:W-:Y:S01]  /*23b0*/  LOP3.LUT R7, R7, UR5, RZ, 0x3c, !PT ;  /* 0x0000000507077c12 */ /* 0x000fe2000f8e3cff */
[----:B------:R-:W-:Y:S07]  /*23c0*/  @P2 BRA `(.L_x_30) ;  /* 0xfffffff800742947 */ /* 0x000fee000383ffff */
.L_x_23:
[----:B------:R-:W2:Y:S02]  /*23d0*/  LDC R3, c[0x0][0x28c] ;  /* 0x0000a300ff037b82 */ /* 0x000ea40000000800 */
[----:B--2---:R-:W-:-:S13]  /*23e0*/  ISETP.GE.AND P1, PT, R3, 0x1, PT ;  /* 0x000000010300780c */ /* 0x004fda0003f26270 */
[----:B------:R-:W-:Y:S05]  /*23f0*/  @!P1 BRA `(.L_x_31) ;  /* 0x0000000000389947 */ /* 0x000fea0003800000 */
[----:B------:R-:W-:Y:S05]  /*2400*/  @!P0 BRA `(.L_x_32) ;  /* 0x0000000000048947 */ /* 0x000fea0003800000 */
[----:B------:R-:W-:Y:S01]  /*2410*/  BPT.TRAP 0x1 ;  /* 0x000000040000795c */ /* 0x000fe20000300000 */
.L_x_32:
[----:B------:R-:W-:-:S13]  /*2420*/  ISETP.NE.AND P0, PT, R23, RZ, PT ;  /* 0x000000ff1700720c */ /* 0x000fda0003f05270 */
[----:B------:R-:W-:-:S04]  /*2430*/  @P0 VIADD R0, R0, UR39 ;  /* 0x0000002700000c36 */ /* 0x000fc80008000000 */
[----:B01----:R-:W-:-:S05]  /*2440*/  @P0 IMAD.WIDE.U32 R4, R0, -0x4de9bd37, RZ ;  /* 0xb21642c900040825 */ /* 0x003fca00078e00ff */
[----:B------:R-:W-:-:S05]  /*2450*/  @P0 SHF.R.U32.HI R5, RZ, 0x4, R5 ;  /* 0x00000004ff050819 */ /* 0x000fca0000011605 */
[----:B------:R-:W-:-:S05]  /*2460*/  @P0 IMAD R0, R5, -0x17, R0 ;  /* 0xffffffe905000824 */ /* 0x000fca00078e0200 */
[----:B------:R-:W-:-:S05]  /*2470*/  @P0 LEA R0, R0, UR41, 0x3 ;  /* 0x0000002900000c11 */ /* 0x000fca000f8e18ff */
[----:B------:R-:W-:-:S05]  /*2480*/  @P0 VIADD R3, R0, 0xb8 ;  /* 0x000000b800030836 */ /* 0x000fca0000000000 */
[----:B------:R-:W-:-:S04]  /*2490*/  @P0 PRMT R3, R22, 0x654, R3 ;  /* 0x0000065416030816 */ /* 0x000fc80000000003 */
[----:B------:R2:W-:Y:S01]  /*24a0*/  @P0 SYNCS.ARRIVE.TRANS64.RED.A1T0 RZ, [R3+URZ], RZ ;  /* 0x000000ff03ff09a7 */ /* 0x0005e2000810043f */
[----:B------:R-:W-:-:S13]  /*24b0*/  ISETP.GT.U32.AND P0, PT, R19, 0x1, PT ;  /* 0x000000011300780c */ /* 0x000fda0003f04070 */
[----:B--2---:R-:W-:Y:S05]  /*24c0*/  @P0 BRA `(.L_x_31) ;  /* 0x0000000000040947 */ /* 0x004fea0003800000 */
[----:B------:R-:W-:Y:S01]  /*24d0*/  BPT.TRAP 0x1 ;  /* 0x000000040000795c */ /* 0x000fe20000300000 */
.L_x_31:
[----:B------:R-:W2:Y:S01]  /*24e0*/  LDC R7, c[0x0][0x288] ;  /* 0x0000a200ff077b82 */ /* 0x000ea20000000800 */
[--C-:B------:R-:W-:Y:S01]  /*24f0*/  SHF.R.U32.HI R0, RZ, 0x2, R18.reuse ;  /* 0x00000002ff007819 */ /* 0x100fe20000011612 */
[----:B------:R-:W-:Y:S01]  /*2500*/  IMAD R9, R116, 0xb0, RZ ;  /* 0x000000b074097824 */ /* 0x000fe200078e02ff */
[----:B01----:R-:W-:Y:S01]  /*2510*/  SHF.R.U32.HI R5, RZ, 0x7, R18 ;  /* 0x00000007ff057819 */ /* 0x003fe20000011612 */
[----:B------:R-:W-:Y:S01]  /*2520*/  UIADD3 UR39, UR40, UR39, URZ ;  /* 0x0000002728277290 */ /* 0x000fe2000fffe03f */
[----:B------:R-:W-:Y:S01]  /*2530*/  LOP3.LUT R3, R0, 0x7, RZ, 0xc0, !PT ;  /* 0x0000000700037812 */ /* 0x000fe200078ec0ff */
[----:B------:R-:W-:Y:S01]  /*2540*/  IMAD.SHL.U32 R15, R115, 0x80, RZ ;  /* 0x00000080730f7824 */ /* 0x000fe200078e00ff */
[C---:B------:R-:W-:Y:S01]  /*2550*/  LOP3.LUT R4, R18.reuse, 0x60, RZ, 0xc0, !PT ;  /* 0x0000006012047812 */ /* 0x040fe200078ec0ff */
[----:B------:R-:W-:Y:S01]  /*2560*/  UISETP.GT.U32.AND UP0, UPT, UR39, 0x16, UPT ;  /* 0x000000162700788c */ /* 0x000fe2000bf04070 */
[----:B------:R-:W-:Y:S01]  /*2570*/  LOP3.LUT R0, R5, 0x1, RZ, 0xc0, !PT ;  /* 0x0000000105007812 */ /* 0x000fe200078ec0ff */
[C---:B------:R-:W-:Y:S01]  /*2580*/  IMAD.SHL.U32 R12, R18.reuse, 0x2, RZ ;  /* 0x00000002120c7824 */ /* 0x040fe200078e00ff */
[----:B------:R-:W-:Y:S01]  /*2590*/  SHF.R.U32.HI R6, RZ, 0x1, R4 ;  /* 0x00000001ff067819 */ /* 0x000fe20000011604 */
[----:B------:R-:W-:Y:S01]  /*25a0*/  ULDC UR7, c[0x0][0x284] ;  /* 0x0000a10000077ab9 */ /* 0x000fe20000000800 */
[----:B------:R-:W-:Y:S01]  /*25b0*/  LOP3.LUT R4, R18, 0x3, RZ, 0xc0, !PT ;  /* 0x0000000312047812 */ /* 0x000fe200078ec0ff */
[----:B------:R-:W-:Y:S01]  /*25c0*/  IMAD.SHL.U32 R8, R0, 0x40, RZ ;  /* 0x0000004000087824 */ /* 0x000fe200078e00ff */
[----:B------:R-:W-:Y:S01]  /*25d0*/  UISETP.LT.U32.AND UP0, UPT, UR40, 0x17, UP0 ;  /* 0x000000172800788c */ /* 0x000fe20008701070 */
[----:B------:R-:W-:Y:S01]  /*25e0*/  SHF.R.S32.HI R21, RZ, 0x1f, R113 ;  /* 0x0000001fff157819 */ /* 0x000fe20000011471 */
[----:B------:R-:W-:Y:S01]  /*25f0*/  UISETP.GE.U32.AND UP1, UPT, UR40, 0x17, UPT ;  /* 0x000000172800788c */ /* 0x000fe2000bf26070 */
[--C-:B------:R-:W-:Y:S01]  /*2600*/  IADD3 R5, RZ, -R6, -R3.reuse ;  /* 0x80000006ff057210 */ /* 0x100fe20007ffe803 */
[----:B------:R-:W-:Y:S01]  /*2610*/  ULDC.64 UR8, c[0x0][0x5d0] ;  /* 0x0001740000087ab9 */ /* 0x000fe20000000a00 */
[C---:B------:R-:W-:Y:S01]  /*2620*/  LOP3.LUT R12, R9.reuse, 0x6, R12, 0xf8, !PT ;  /* 0x00000006090c7812 */ /* 0x040fe200078ef80c */
[----:B------:R-:W-:Y:S01]  /*2630*/  UIMAD.WIDE.U32 UR4, UR39, -0x4de9bd37, URZ ;  /* 0xb21642c9270478a5 */ /* 0x000fe2000f8e003f */
[----:B------:R-:W-:Y:S01]  /*2640*/  LOP3.LUT R3, R8, 0x40, R3, 0xe2, !PT ;  /* 0x0000004008037812 */ /* 0x000fe200078ee203 */
[----:B------:R-:W-:Y:S01]  /*2650*/  USEL UR6, URZ, 0x1, !UP0 ;  /* 0x000000013f067887 */ /* 0x000fe2000c000000 */
[----:B--2---:R-:W-:Y:S01]  /*2660*/  ISETP.GE.AND P0, PT, R9, R7, PT ;  /* 0x000000070900720c */ /* 0x004fe20003f06270 */
[----:B------:R-:W-:Y:S01]  /*2670*/  IMAD R8, R4, -0x2, R7 ;  /* 0xfffffffe04087824 */ /* 0x000fe200078e0207 */
[----:B------:R-:W-:Y:S01]  /*2680*/  SHF.R.S32.HI R13, RZ, 0x1f, R12 ;  /* 0x0000001fff0d7819 */ /* 0x000fe2000001140c */
[----:B------:R-:W-:Y:S01]  /*2690*/  IMAD R4, R21, UR8, RZ ;  /* 0x0000000815047c24 */ /* 0x000fe2000f8e02ff */
[----:B------:R-:W-:Y:S01]  /*26a0*/  ISETP.GE.OR P0, PT, R15, UR7, P0 ;  /* 0x000000070f007c0c */ /* 0x000fe20008706670 */
[----:B------:R-:W-:Y:S01]  /*26b0*/  IMAD.WIDE R10, R115, 0x80, RZ ;  /* 0x00000080730a7825 */ /* 0x000fe200078e02ff */
[----:B------:R-:W-:-:S02]  /*26c0*/  USHF.R.U32.HI UR4, URZ, 0x4, UR5 ;  /* 0x000000043f047899 */ /* 0x000fc40008011605 */
[----:B------:R-:W-:Y:S01]  /*26d0*/  ULOP3.LUT UR38, UR38, UR6, URZ, 0x3c, !UPT ;  /* 0x0000000626267292 */ /* 0x000fe2000f8e3c3f */
[----:B------:R-:W-:Y:S01]  /*26e0*/  IMAD R0, R0, -0x40, R5 ;  /* 0xffffffc000007824 */ /* 0x000fe200078e0205 */
[----:B------:R-:W-:Y:S01]  /*26f0*/  LOP3.LUT R129, R10, R3, R6, 0xfe, !PT ;  /* 0x000000030a817212 */ /* 0x000fe200078efe06 */
[C---:B------:R-:W-:Y:S01]  /*2700*/  IMAD R7, R113.reuse, UR9, R4 ;  /* 0x0000000971077c24 */ /* 0x040fe2000f8e0204 */
[----:B------:R-:W-:Y:S01]  /*2710*/  UIMAD UR39, UR4, -0x17, UR39 ;  /* 0xffffffe9042778a4 */ /* 0x000fe2000f8e0227 */
[----:B------:R-:W-:Y:S01]  /*2720*/  IMAD.WIDE.U32 R4, R113, UR8, R12 ;  /* 0x0000000871047c25 */ /* 0x000fe2000f8e000c */
[----:B------:R-:W-:Y:S01]  /*2730*/  @UP1 ULOP3.LUT UR38, UR38, 0x1, UR4, 0x78, !UPT ;  /* 0x0000000126261892 */ /* 0x000fe2000f8e7804 */
[----:B------:R-:W-:Y:S02]  /*2740*/  IADD3 R3, -R15, UR7, R0 ;  /* 0x000000070f037c10 */ /* 0x000fe4000fffe100 */
[----:B------:R-:W-:Y:S02]  /*2750*/  IMAD.IADD R7, R5, 0x1, R7 ;  /* 0x0000000105077824 */ /* 0x000fe400078e0207 */
[----:B------:R-:W-:-:S02]  /*2760*/  IMAD.IADD R8, R8, 0x1, -R9 ;  /* 0x0000000108087824 */ /* 0x000fc400078e0a09 */
[----:B------:R-:W-:Y:S02]  /*2770*/  IMAD.MOV.U32 R0, RZ, RZ, -0x1 ;  /* 0xffffffffff007424 */ /* 0x000fe400078e00ff */
[----:B------:R-:W-:Y:S01]  /*2780*/  IMAD.MOV.U32 R6, RZ, RZ, R4 ;  /* 0x000000ffff067224 */ /* 0x000fe200078e0004 */
[----:B------:R-:W-:Y:S06]  /*2790*/  @P0 BRA `(.L_x_33) ;  /* 0x0000005800dc0947 */ /* 0x000fec0003800000 */
[----:B------:R-:W0:Y:S01]  /*27a0*/  LDC.64 R4, c[0x0][0x5c8] ;  /* 0x00017200ff047b82 */ /* 0x000e220000000a00 */
[----:B-----5:R-:W-:Y:S01]  /*27b0*/  FSETP.NEU.AND P0, PT, R114, RZ, PT ;  /* 0x000000ff7200720b */ /* 0x020fe20003f0d000 */
[----:B------:R-:W-:Y:S01]  /*27c0*/  BSSY B0, `(.L_x_33) ;  /* 0x00005b4000007945 */ /* 0x000fe20003800000 */
[----:B------:R-:W-:-:S04]  /*27d0*/  ISETP.GT.AND P1, PT, R8, RZ, PT ;  /* 0x000000ff0800720c */ /* 0x000fc80003f24270 */
[----:B------:R-:W-:Y:S01]  /*27e0*/  ISETP.GT.AND P2, PT, R3, RZ, P1 ;  /* 0x000000ff0300720c */ /* 0x000fe20000f44270 */
[-C--:B0-----:R-:W-:Y:S02]  /*27f0*/  IMAD R14, R11, R4.reuse, RZ ;  /* 0x000000040b0e7224 */ /* 0x081fe400078e02ff */
[----:B------:R-:W-:-:S04]  /*2800*/  IMAD.WIDE.U32 R6, R129, R4, R6 ;  /* 0x0000000481067225 */ /* 0x000fc800078e0006 */
[----:B------:R-:W-:-:S04]  /*2810*/  IMAD R9, R129, R5, R14 ;  /* 0x0000000581097224 */ /* 0x000fc800078e020e */
[----:B------:R-:W-:Y:S01]  /*2820*/  IMAD.IADD R115, R7, 0x1, R9 ;  /* 0x0000000107737824 */ /* 0x000fe200078e0209 */
[----:B------:R-:W-:Y:S06]  /*2830*/  @!P0 BRA `(.L_x_34) ;  /* 0x0000003c00188947 */ /* 0x000fec0003800000 */
[----:B------:R-:W0:Y:S01]  /*2840*/  LDC.64 R122, c[0x0][0x5b8] ;  /* 0x00016e00ff7a7b82 */ /* 0x000e220000000a00 */
[----:B------:R-:W-:-:S07]  /*2850*/  ULDC.64 UR4, c[0x0][0x5c0] ;  /* 0x0001700000047ab9 */ /* 0x000fce0000000a00 */
[----:B------:R-:W1:Y:S08]  /*2860*/  LDC.64 R124, c[0x0][0x5b0] ;  /* 0x00016c00ff7c7b82 */ /* 0x000e700000000a00 */
[----:B------:R-:W2:Y:S01]  /*2870*/  LDC.64 R126, c[0x0][0x5a8] ;  /* 0x00016a00ff7e7b82 */ /* 0x000ea20000000a00 */
[-C--:B0-----:R-:W-:Y:S02]  /*2880*/  IMAD R10, R21, R122.reuse, RZ ;  /* 0x0000007a150a7224 */ /* 0x081fe400078e02ff */
[----:B------:R-:W-:-:S04]  /*2890*/  IMAD.WIDE.U32 R120, R113, R122, R12 ;  /* 0x0000007a71787225 */ /* 0x000fc800078e000c */
[----:B------:R-:W-:Y:S02]  /*28a0*/  IMAD R119, R113, R123, R10 ;  /* 0x0000007b71777224 */ /* 0x000fe400078e020a */
[-C--:B-1----:R-:W-:Y:S02]  /*28b0*/  IMAD R10, R11, R124.reuse, RZ ;  /* 0x0000007c0b0a7224 */ /* 0x082fe400078e02ff */
[----:B------:R-:W-:Y:S02]  /*28c0*/  IMAD.IADD R15, R121, 0x1, R119 ;  /* 0x00000001790f7824 */ /* 0x000fe400078e0277 */
[----:B------:R-:W-:Y:S02]  /*28d0*/  IMAD.MOV.U32 R14, RZ, RZ, R120 ;  /* 0x000000ffff0e7224 */ /* 0x000fe400078e0078 */
[C---:B------:R-:W-:Y:S02]  /*28e0*/  IMAD R123, R129.reuse, R125, R10 ;  /* 0x0000007d817b7224 */ /* 0x040fe400078e020a */
[----:B------:R-:W-:-:S04]  /*28f0*/  IMAD.WIDE.U32 R10, R129, R124, R14 ;  /* 0x0000007c810a7225 */ /* 0x000fc800078e000e */
[----:B------:R-:W-:Y:S01]  /*2900*/  IMAD.IADD R7, R11, 0x1, R123 ;  /* 0x000000010b077824 */ /* 0x000fe200078e027b */
[----:B--2---:R-:W-:-:S04]  /*2910*/  LEA R20, P0, R10, R126, 0x1 ;  /* 0x0000007e0a147211 */ /* 0x004fc800078008ff */
[----:B------:R-:W-:-:S05]  /*2920*/  LEA.HI.X R21, R10, R127, R7, 0x1, P0 ;  /* 0x0000007f0a157211 */ /* 0x000fca00000f0c07 */
[----:B------:R-:W2:Y:S01]  /*2930*/  @P2 LDG.E.LTC128B.U16 R9, desc[UR36][R20.64] ;  /* 0x0000002414092981 */ /* 0x000ea2000c1e1520 */
[C---:B------:R-:W-:Y:S01]  /*2940*/  LEA R10, P0, R6.reuse, UR4, 0x1 ;  /* 0x00000004060a7c11 */ /* 0x040fe2000f8008ff */
[----:B------:R-:W-:Y:S01]  /*2950*/  IMAD.WIDE.U32 R116, R129, R124, R12 ;  /* 0x0000007c81747225 */ /* 0x000fe200078e000c */
[----:B------:R-:W-:Y:S02]  /*2960*/  BSSY B1, `(.L_x_35) ;  /* 0x0000013000017945 */ /* 0x000fe40003800000 */
[----:B------:R-:W-:Y:S01]  /*2970*/  LEA.HI.X R11, R6, UR5, R115, 0x1, P0 ;  /* 0x00000005060b7c11 */ /* 0x000fe200080f0c73 */
[----:B------:R-:W-:Y:S01]  /*2980*/  IMAD.IADD R117, R123, 0x1, R117 ;  /* 0x000000017b757824 */ /* 0x000fe200078e0275 */
[----:B------:R-:W-:Y:S01]  /*2990*/  ISETP.GT.AND P0, PT, R8, 0x1, PT ;  /* 0x000000010800780c */ /* 0x000fe20003f04270 */
[----:B------:R-:W-:-:S03]  /*29a0*/  IMAD.WIDE.U32 R116, R113, R122, R116 ;  /* 0x0000007a71747225 */ /* 0x000fc600078e0074 */
[----:B------:R-:W-:Y:S02]  /*29b0*/  ISETP.GT.AND P3, PT, R3, RZ, P0 ;  /* 0x000000ff0300720c */ /* 0x000fe40000764270 */
[----:B------:R-:W-:Y:S01]  /*29c0*/  LEA R6, P4, R116, R126, 0x1 ;  /* 0x0000007e74067211 */ /* 0x000fe200078808ff */
[----:B--2---:R-:W-:-:S04]  /*29d0*/  IMAD.U32 R7, R9, 0x10000, RZ ;  /* 0x0001000009077824 */ /* 0x004fc800078e00ff */
[----:B------:R-:W-:-:S04]  /*29e0*/  FMUL R7, R7, R114 ;  /* 0x0000007207077220 */ /* 0x000fc80000400000 */
[----:B------:R-:W-:-:S05]  /*29f0*/  FFMA R7, R104, R112, R7 ;  /* 0x0000007068077223 */ /* 0x000fca0000000007 */
[----:B------:R-:W-:Y:S01]  /*2a00*/  F2FP.BF16.F32.PACK_AB R20, RZ, R7 ;  /* 0x00000007ff14723e */ /* 0x000fe200000010ff */
[----:B------:R-:W-:-:S03]  /*2a10*/  IMAD.IADD R7, R119, 0x1, R117 ;  /* 0x0000000177077824 */ /* 0x000fc600078e0275 */
[----:B------:R-:W-:Y:S01]  /*2a20*/  PRMT R21, R20, 0x7610, R21 ;  /* 0x0000761014157816 */ /* 0x000fe20000000015 */
[----:B------:R-:W-:Y:S01]  /*2a30*/  IMAD.SHL.U32 R20, R124, 0x8, RZ ;  /* 0x000000087c147824 */ /* 0x000fe200078e00ff */
[----:B------:R-:W-:-:S03]  /*2a40*/  LEA.HI.X R7, R116, R127, R7, 0x1, P4 ;  /* 0x0000007f74077211 */ /* 0x000fc600020f0c07 */
[----:B------:R0:W-:Y:S02]  /*2a50*/  @P2 STG.E.U16 desc[UR36][R10.64], R21 ;  /* 0x000000150a002986 */ /* 0x0001e4000c101524 */
[----:B0-----:R-:W-:Y:S01]  /*2a60*/  SHF.L.U64.HI R21, R124, 0x3, R125 ;  /* 0x000000037c157819 */ /* 0x001fe2000001027d */
[----:B------:R-:W-:Y:S06]  /*2a70*/  @!P3 BRA `(.L_x_36) ;  /* 0x000000000004b947 */ /* 0x000fec0003800000 */
[----:B------:R0:W5:Y:S02]  /*2a80*/  LDG.E.LTC128B.U16 R9, desc[UR36][R6.64+0x2] ;  /* 0x0000022406097981 */ /* 0x000164000c1e1520 */
.L_x_36:
[----:B------:R-:W-:Y:S05]  /*2a90*/  BSYNC B1 ;  /* 0x0000000000017941 */ /* 0x000fea0003800000 */
.L_x_35:
[----:B------:R-:W-:Y:S01]  /*2aa0*/  IMAD.WIDE.U32 R20, R129, R124, R20 ;  /* 0x0000007c81147225 */ /* 0x000fe200078e0014 */
[----:B------:R-:W-:Y:S02]  /*2ab0*/  ISETP.GT.AND P1, PT, R3, 0x8, P1 ;  /* 0x000000080300780c */ /* 0x000fe40000f24270 */
[C---:B-----5:R-:W-:Y:S01]  /*2ac0*/  PRMT R104, R9.reuse, 0x7610, R104 ;  /* 0x0000761009687816 */ /* 0x060fe20000000068 */
[----:B------:R-:W-:Y:S01]  /*2ad0*/  IMAD.U32 R115, R9, 0x10000, RZ ;  /* 0x0001000009737824 */ /* 0x000fe200078e00ff */
[----:B------:R-:W-:Y:S01]  /*2ae0*/  IADD3 R120, P2, R120, R20, RZ ;  /* 0x0000001478787210 */ /* 0x000fe20007f5e0ff */
[----:B------:R-:W-:Y:S02]  /*2af0*/  IMAD.IADD R123, R123, 0x1, R21 ;  /* 0x000000017b7b7824 */ /* 0x000fe400078e0215 */
[----:B------:R-:W-:Y:S02]  /*2b00*/  FMUL R14, R115, R114 ;  /* 0x00000072730e7220 */ /* 0x000fe40000400000 */
[----:B------:R-:W-:-:S02]  /*2b10*/  IMAD.X R15, R123, 0x1, R15, P2 ;  /* 0x000000017b0f7824 */ /* 0x000fc400010e060f */
[----:B------:R-:W-:Y:S01]  /*2b20*/  FFMA R105, R105, R112, R14 ;  /* 0x0000007069697223 */ /* 0x000fe2000000000e */
[----:B------:R-:W-:-:S04]  /*2b30*/  LEA R14, P2, R120, R126, 0x1 ;  /* 0x0000007e780e7211 */ /* 0x000fc800078408ff */
[----:B------:R-:W-:Y:S02]  /*2b40*/  F2FP.BF16.F32.PACK_AB R105, RZ, R105 ;  /* 0x00000069ff69723e */ /* 0x000fe400000010ff */
[----:B------:R-:W-:-:S03]  /*2b50*/  LEA.HI.X R15, R120, R127, R15, 0x1, P2 ;  /* 0x0000007f780f7211 */ /* 0x000fc600010f0c0f */
[----:B------:R1:W-:Y:S04]  /*2b60*/  @P3 STG.E.U16 desc[UR36][R10.64+0x2], R105 ;  /* 0x000002690a003986 */ /* 0x0003e8000c101524 */
[----:B------:R-:W2:Y:S01]  /*2b70*/  @P1 LDG.E.LTC128B.U16 R104, desc[UR36][R14.64] ;  /* 0x000000240e681981 */ /* 0x000ea2000c1e1520 */
[----:B------:R-:W-:Y:S01]  /*2b80*/  IADD3 R20, P2, R12, R20, RZ ;  /* 0x000000140c147210 */ /* 0x000fe20007f5e0ff */
[----:B------:R-:W-:Y:S01]  /*2b90*/  BSSY B1, `(.L_x_37) ;  /* 0x0000011000017945 */ /* 0x000fe20003800000 */
[----:B------:R-:W-:-:S03]  /*2ba0*/  ISETP.GT.AND P0, PT, R3, 0x8, P0 ;  /* 0x000000080300780c */ /* 0x000fc60000704270 */
[----:B------:R-:W-:Y:S01]  /*2bb0*/  IMAD.X R21, R13, 0x1, R123, P2 ;  /* 0x000000010d157824 */ /* 0x000fe200010e067b */
[C---:B------:R-:W-:Y:S02]  /*2bc0*/  SHF.L.U64.HI R13, R4.reuse, 0x4, R5 ;  /* 0x00000004040d7819 */ /* 0x040fe40000010205 */
[----:B------:R-:W-:Y:S01]  /*2bd0*/  LEA R12, P2, R4, R10, 0x4 ;  /* 0x0000000a040c7211 */ /* 0x000fe200078420ff */
[----:B------:R-:W-:-:S04]  /*2be0*/  IMAD.WIDE.U32 R20, R113, R122, R20 ;  /* 0x0000007a71147225 */ /* 0x000fc800078e0014 */
[----:B------:R-:W-:Y:S01]  /*2bf0*/  IMAD.X R13, R13, 0x1, R11, P2 ;  /* 0x000000010d0d7824 */ /* 0x000fe200010e060b */
[----:B------:R-:W-:Y:S01]  /*2c00*/  LEA R4, P3, R20, R126, 0x1 ;  /* 0x0000007e14047211 */ /* 0x000fe200078608ff */
[----:B------:R-:W-:-:S05]  /*2c10*/  IMAD.IADD R5, R119, 0x1, R21 ;  /* 0x0000000177057824 */ /* 0x000fca00078e0215 */
[----:B------:R-:W-:Y:S01]  /*2c20*/  LEA.HI.X R5, R20, R127, R5, 0x1, P3 ;  /* 0x0000007f14057211 */ /* 0x000fe200018f0c05 */
[----:B--2---:R-:W-:-:S04]  /*2c30*/  IMAD.U32 R9, R104, 0x10000, RZ ;  /* 0x0001000068097824 */ /* 0x004fc800078e00ff */
[----:B------:R-:W-:-:S04]  /*2c40*/  FMUL R9, R9, R114 ;  /* 0x0000007209097220 */ /* 0x000fc80000400000 */
[----:B------:R-:W-:-:S05]  /*2c50*/  FFMA R9, R106, R112, R9 ;  /* 0x000000706a097223 */ /* 0x000fca0000000009 */
[----:B------:R-:W-:-:S05]  /*2c60*/  F2FP.BF16.F32.PACK_AB R9, RZ, R9 ;  /* 0x00000009ff09723e */ /* 0x000fca00000010ff */
[----:B------:R1:W-:Y:S01]  /*2c70*/  @P1 STG.E.U16 desc[UR36][R12.64], R9 ;  /* 0x000000090c001986 */ /* 0x0003e2000c101524 */
[----:B------:R-:W-:Y:S05]  /*2c80*/  @!P0 BRA `(.L_x_38) ;  /* 0x0000000000048947 */ /* 0x000fea0003800000 */
[----:B------:R2:W5:Y:S02]  /*2c90*/  LDG.E.LTC128B.U16 R104, desc[UR36][R4.64+0x2] ;  /* 0x0000022404687981 */ /* 0x000564000c1e1520 */
.L_x_38:
[----:B------:R-:W-:Y:S05]  /*2ca0*/  BSYNC B1 ;  /* 0x0000000000017941 */ /* 0x000fea0003800000 */
.L_x_37:
[----:B-1---5:R-:W-:Y:S01]  /*2cb0*/  IMAD.U32 R9, R104, 0x10000, RZ ;  /* 0x0001000068097824 */ /* 0x022fe200078e00ff */
[----:B------:R-:W-:Y:S01]  /*2cc0*/  ISETP.GT.AND P1, PT, R8, 0x8, PT ;  /* 0x000000080800780c */ /* 0x000fe20003f24270 */
[----:B------:R-:W-:Y:S02]  /*2cd0*/  BSSY B1, `(.L_x_39) ;  /* 0x0000008000017945 */ /* 0x000fe40003800000 */
[----:B------:R-:W-:Y:S01]  /*2ce0*/  FMUL R14, R9, R114 ;  /* 0x00000072090e7220 */ /* 0x000fe20000400000 */
[----:B------:R-:W-:-:S03]  /*2cf0*/  ISETP.GT.AND P2, PT, R3, RZ, P1 ;  /* 0x000000ff0300720c */ /* 0x000fc60000f44270 */
[----:B------:R-:W-:-:S05]  /*2d00*/  FFMA R14, R107, R112, R14 ;  /* 0x000000706b0e7223 */ /* 0x000fca000000000e */
[----:B------:R-:W-:-:S05]  /*2d10*/  F2FP.BF16.F32.PACK_AB R14, RZ, R14 ;  /* 0x0000000eff0e723e */ /* 0x000fca00000010ff */
[----:B------:R1:W-:Y:S01]  /*2d20*/  @P0 STG.E.U16 desc[UR36][R12.64+0x2], R14 ;  /* 0x0000020e0c000986 */ /* 0x0003e2000c101524 */
[----:B------:R-:W-:Y:S05]  /*2d30*/  @!P2 BRA `(.L_x_40) ;  /* 0x000000000004a947 */ /* 0x000fea0003800000 */
[----:B------:R3:W5:Y:S02]  /*2d40*/  LDG.E.LTC128B.U16 R104, desc[UR36][R6.64+0x10] ;  /* 0x0000102406687981 */ /* 0x000764000c1e1520 */
.L_x_40:
[----:B------:R-:W-:Y:S05]  /*2d50*/  BSYNC B1 ;  /* 0x0000000000017941 */ /* 0x000fea0003800000 */
.L_x_39:
[----:B-----5:R-:W-:Y:S01]  /*2d60*/  IMAD.U32 R9, R104, 0x10000, RZ ;  /* 0x0001000068097824 */ /* 0x020fe200078e00ff */
        /* <DEDUP_REMOVED lines=9> */
.L_x_42:
[----:B------:R-:W-:Y:S05]  /*2e00*/  BSYNC B1 ;  /* 0x0000000000017941 */ /* 0x000fea0003800000 */
.L_x_41:
[----:B----45:R-:W-:Y:S01]  /*2e10*/  IMAD.U32 R9, R104, 0x10000, RZ ;  /* 0x0001000068097824 */ /* 0x030fe200078e00ff */
[----:B------:R-:W-:Y:S01]  /*2e20*/  ISETP.GT.AND P1, PT, R3, 0x8, P1 ;  /* 0x000000080300780c */ /* 0x000fe20000f24270 */
[----:B------:R-:W-:Y:S02]  /*2e30*/  BSSY B1, `(.L_x_43) ;  /* 0x0000007000017945 */ /* 0x000fe40003800000 */
[----:B-1----:R-:W-:-:S04]  /*2e40*/  FMUL R14, R9, R114 ;  /* 0x00000072090e7220 */ /* 0x002fc80000400000 */
[----:B------:R-:W-:-:S05]  /*2e50*/  FFMA R14, R109, R112, R14 ;  /* 0x000000706d0e7223 */ /* 0x000fca000000000e */
[----:B------:R-:W-:-:S05]  /*2e60*/  F2FP.BF16.F32.PACK_AB R14, RZ, R14 ;  /* 0x0000000eff0e723e */ /* 0x000fca00000010ff */
[----:B------:R1:W-:Y:S01]  /*2e70*/  @P3 STG.E.U16 desc[UR36][R10.64+0x12], R14 ;  /* 0x0000120e0a003986 */ /* 0x0003e2000c101524 */
[----:B------:R-:W-:Y:S05]  /*2e80*/  @!P1 BRA `(.L_x_44) ;  /* 0x0000000000049947 */ /* 0x000fea0003800000 */
[----:B------:R4:W5:Y:S02]  /*2e90*/  LDG.E.LTC128B.U16 R104, desc[UR36][R4.64+0x10] ;  /* 0x0000102404687981 */ /* 0x000964000c1e1520 */
.L_x_44:
[----:B------:R-:W-:Y:S05]  /*2ea0*/  BSYNC B1 ;  /* 0x0000000000017941 */ /* 0x000fea0003800000 */
.L_x_43:
[----:B-----5:R-:W-:Y:S01]  /*2eb0*/  IMAD.U32 R9, R104, 0x10000, RZ ;  /* 0x0001000068097824 */ /* 0x020fe200078e00ff */
[----:B------:R-:W-:Y:S01]  /*2ec0*/  ISETP.GT.AND P0, PT, R3, 0x8, P0 ;  /* 0x000000080300780c */ /* 0x000fe20000704270 */
[----:B------:R-:W-:Y:S02]  /*2ed0*/  BSSY B1, `(.L_x_45) ;  /* 0x0000007000017945 */ /* 0x000fe40003800000 */
[----:B------:R-:W-:-:S04]  /*2ee0*/  FMUL R9, R9, R114 ;  /* 0x0000007209097220 */ /* 0x000fc80000400000 */
[----:B------:R-:W-:-:S05]  /*2ef0*/  FFMA R9, R110, R112, R9 ;  /* 0x000000706e097223 */ /* 0x000fca0000000009 */
[----:B------:R-:W-:-:S05]  /*2f00*/  F2FP.BF16.F32.PACK_AB R9, RZ, R9 ;  /* 0x00000009ff09723e */ /* 0x000fca00000010ff */
[----:B------:R0:W-:Y:S01]  /*2f10*/  @P1 STG.E.U16 desc[UR36][R12.64+0x10], R9 ;  /* 0x000010090c001986 */ /* 0x0001e2000c101524 */
[----:B------:R-:W-:Y:S05]  /*2f20*/  @!P0 BRA `(.L_x_46) ;  /* 0x0000000000048947 */ /* 0x000fea0003800000 */
[----:B------:R0:W5:Y:S02]  /*2f30*/  LDG.E.LTC128B.U16 R104, desc[UR36][R4.64+0x12] ;  /* 0x0000122404687981 */ /* 0x000164000c1e1520 */
.L_x_46:
[----:B------:R-:W-:Y:S05]  /*2f40*/  BSYNC B1 ;  /* 0x0000000000017941 */ /* 0x000fea0003800000 */
.L_x_45:
[----:B0----5:R-:W-:Y:S01]  /*2f50*/  IMAD.U32 R9, R104, 0x10000, RZ ;  /* 0x0001000068097824 */ /* 0x021fe200078e00ff */
[----:B------:R-:W-:Y:S01]  /*2f60*/  ISETP.GT.AND P1, PT, R8, 0x10, PT ;  /* 0x000000100800780c */ /* 0x000fe20003f24270 */
[----:B------:R-:W-:Y:S02]  /*2f70*/  BSSY B1, `(.L_x_47) ;  /* 0x0000008000017945 */ /* 0x000fe40003800000 */
[----:B-1----:R-:W-:Y:S01]  /*2f80*/  FMUL R14, R9, R114 ;  /* 0x00000072090e7220 */ /* 0x002fe20000400000 */
[----:B------:R-:W-:-:S03]  /*2f90*/  ISETP.GT.AND P2, PT, R3, RZ, P1 ;  /* 0x000000ff0300720c */ /* 0x000fc60000f44270 */
[----:B------:R-:W-:-:S05]  /*2fa0*/  FFMA R14, R111, R112, R14 ;  /* 0x000000706f0e7223 */ /* 0x000fca000000000e */
[----:B------:R-:W-:-:S05]  /*2fb0*/  F2FP.BF16.F32.PACK_AB R14, RZ, R14 ;  /* 0x0000000eff0e723e */ /* 0x000fca00000010ff */
[----:B------:R0:W-:Y:S01]  /*2fc0*/  @P0 STG.E.U16 desc[UR36][R12.64+0x12], R14 ;  /* 0x0000120e0c000986 */ /* 0x0001e2000c101524 */
[----:B------:R-:W-:Y:S05]  /*2fd0*/  @!P2 BRA `(.L_x_48) ;  /* 0x000000000004a947 */ /* 0x000fea0003800000 */
[----:B------:R1:W5:Y:S02]  /*2fe0*/  LDG.E.LTC128B.U16 R104, desc[UR36][R6.64+0x20] ;  /* 0x0000202406687981 */ /* 0x000364000c1e1520 */
.L_x_48:
[----:B------:R-:W-:Y:S05]  /*2ff0*/  BSYNC B1 ;  /* 0x0000000000017941 */ /* 0x000fea0003800000 */
.L_x_47:
        /* <DEDUP_REMOVED lines=10> */
.L_x_50:
[----:B------:R-:W-:Y:S05]  /*30a0*/  BSYNC B1 ;  /* 0x0000000000017941 */ /* 0x000fea0003800000 */
.L_x_49:
[----:B0----5:R-:W-:Y:S01]  /*30b0*/  IMAD.U32 R9, R104, 0x10000, RZ ;  /* 0x0001000068097824 */ /* 0x021fe200078e00ff */
        /* <DEDUP_REMOVED lines=8> */
.L_x_52:
[----:B------:R-:W-:Y:S05]  /*3140*/  BSYNC B1 ;  /* 0x0000000000017941 */ /* 0x000fea0003800000 */
.L_x_51:
        /* <DEDUP_REMOVED lines=9> */
.L_x_54:
[----:B------:R-:W-:Y:S05]  /*31e0*/  BSYNC B1 ;  /* 0x0000000000017941 */ /* 0x000fea0003800000 */
.L_x_53:
[----:B0----5:R-:W-:Y:S01]  /*31f0*/  IMAD.U32 R9, R104, 0x10000, RZ ;  /* 0x0001000068097824 */ /* 0x021fe200078e00ff */
        /* <DEDUP_REMOVED lines=9> */
.L_x_56:
[----:B------:R-:W-:Y:S05]  /*3290*/  BSYNC B1 ;  /* 0x0000000000017941 */ /* 0x000fea0003800000 */
.L_x_55:
        /* <DEDUP_REMOVED lines=10> */
.L_x_58:
[----:B------:R-:W-:Y:S05]  /*3340*/  BSYNC B1 ;  /* 0x0000000000017941 */ /* 0x000fea0003800000 */
.L_x_57:
        /* <DEDUP_REMOVED lines=9> */
.L_x_60:
[----:B------:R-:W-:Y:S05]  /*33e0*/  BSYNC B1 ;  /* 0x0000000000017941 */ /* 0x000fea0003800000 */
.L_x_59:
        /* <DEDUP_REMOVED lines=9> */
.L_x_62:
[----:B------:R-:W-:Y:S05]  /*3480*/  BSYNC B1 ;  /* 0x0000000000017941 */ /* 0x000fea0003800000 */
.L_x_61:
        /* <DEDUP_REMOVED lines=10> */
.L_x_64:
[----:B------:R-:W-:Y:S05]  /*3530*/  BSYNC B1 ;  /* 0x0000000000017941 */ /* 0x000fea0003800000 */
.L_x_63:
        /* <DEDUP_REMOVED lines=10> */
.L_x_66:
[----:B------:R-:W-:Y:S05]  /*35e0*/  BSYNC B1 ;  /* 0x0000000000017941 */ /* 0x000fea0003800000 */
.L_x_65:
        /* <DEDUP_REMOVED lines=9> */
.L_x_68:
[----:B------:R-:W-:Y:S05]  /*3680*/  BSYNC B1 ;  /* 0x0000000000017941 */ /* 0x000fea0003800000 */
.L_x_67:
        /* <DEDUP_REMOVED lines=9> */
.L_x_70:
[----:B------:R-:W-:Y:S05]  /*3720*/  BSYNC B1 ;  /* 0x0000000000017941 */ /* 0x000fea0003800000 */
.L_x_69:
        /* <DEDUP_REMOVED lines=10> */
.L_x_72:
[----:B------:R-:W-:Y:S05]  /*37d0*/  BSYNC B1 ;  /* 0x0000000000017941 */ /* 0x000fea0003800000 */
.L_x_71:
        /* <DEDUP_REMOVED lines=10> */
.L_x_74:
[----:B------:R-:W-:Y:S05]  /*3880*/  BSYNC B1 ;  /* 0x0000000000017941 */ /* 0x000fea0003800000 */
.L_x_73:
        /* <DEDUP_REMOVED lines=9> */
.L_x_76:
[----:B------:R-:W-:Y:S05]  /*3920*/  BSYNC B1 ;  /* 0x0000000000017941 */ /* 0x000fea0003800000 */
.L_x_75:
        /* <DEDUP_REMOVED lines=9> */
.L_x_78:
[----:B------:R-:W-:Y:S05]  /*39c0*/  BSYNC B1 ;  /* 0x0000000000017941 */ /* 0x000fea0003800000 */
.L_x_77:
        /* <DEDUP_REMOVED lines=10> */
.L_x_80:
[----:B------:R-:W-:Y:S05]  /*3a70*/  BSYNC B1 ;  /* 0x0000000000017941 */ /* 0x000fea0003800000 */
.L_x_79:
        /* <DEDUP_REMOVED lines=10> */
.L_x_82:
[----:B------:R-:W-:Y:S05]  /*3b20*/  BSYNC B1 ;  /* 0x0000000000017941 */ /* 0x000fea0003800000 */
.L_x_81:
        /* <DEDUP_REMOVED lines=9> */
.L_x_84:
[----:B------:R-:W-:Y:S05]  /*3bc0*/  BSYNC B1 ;  /* 0x0000000000017941 */ /* 0x000fea0003800000 */
.L_x_83:
        /* <DEDUP_REMOVED lines=9> */
.L_x_86:
[----:B------:R-:W-:Y:S05]  /*3c60*/  BSYNC B1 ;  /* 0x0000000000017941 */ /* 0x000fea0003800000 */
.L_x_85:
        /* <DEDUP_REMOVED lines=10> */
.L_x_88:
[----:B------:R-:W-:Y:S05]  /*3d10*/  BSYNC B1 ;  /* 0x0000000000017941 */ /* 0x000fea0003800000 */
.L_x_87:
        /* <DEDUP_REMOVED lines=10> */
.L_x_90:
[----:B------:R-:W-:Y:S05]  /*3dc0*/  BSYNC B1 ;  /* 0x0000000000017941 */ /* 0x000fea0003800000 */
.L_x_89:
        /* <DEDUP_REMOVED lines=9> */
.L_x_92:
[----:B------:R-:W-:Y:S05]  /*3e60*/  BSYNC B1 ;  /* 0x0000000000017941 */ /* 0x000fea0003800000 */
.L_x_91:
        /* <DEDUP_REMOVED lines=9> */
.L_x_94:
[----:B------:R-:W-:Y:S05]  /*3f00*/  BSYNC B1 ;  /* 0x0000000000017941 */ /* 0x000fea0003800000 */
.L_x_93:
        /* <DEDUP_REMOVED lines=10> */
.L_x_96:
[----:B------:R-:W-:Y:S05]  /*3fb0*/  BSYNC B1 ;  /* 0x0000000000017941 */ /* 0x000fea0003800000 */
.L_x_95:
        /* <DEDUP_REMOVED lines=10> */
.L_x_98:
[----:B------:R-:W-:Y:S05]  /*4060*/  BSYNC B1 ;  /* 0x0000000000017941 */ /* 0x000fea0003800000 */
.L_x_97:
        /* <DEDUP_REMOVED lines=9> */
.L_x_100:
[----:B------:R-:W-:Y:S05]  /*4100*/  BSYNC B1 ;  /* 0x0000000000017941 */ /* 0x000fea0003800000 */
.L_x_99:
        /* <DEDUP_REMOVED lines=9> */
.L_x_102:
[----:B------:R-:W-:Y:S05]  /*41a0*/  BSYNC B1 ;  /* 0x0000000000017941 */ /* 0x000fea0003800000 */
.L_x_101:
        /* <DEDUP_REMOVED lines=10> */
.L_x_104:
[----:B------:R-:W-:Y:S05]  /*4250*/  BSYNC B1 ;  /* 0x0000000000017941 */ /* 0x000fea0003800000 */
.L_x_103:
        /* <DEDUP_REMOVED lines=10> */
.L_x_106:
[----:B------:R-:W-:Y:S05]  /*4300*/  BSYNC B1 ;  /* 0x0000000000017941 */ /* 0x000fea0003800000 */
.L_x_105:
        /* <DEDUP_REMOVED lines=9> */
.L_x_108:
[----:B------:R-:W-:Y:S05]  /*43a0*/  BSYNC B1 ;  /* 0x0000000000017941 */ /* 0x000fea0003800000 */
.L_x_107:
        /* <DEDUP_REMOVED lines=9> */
.L_x_110:
[----:B------:R-:W-:Y:S05]  /*4440*/  BSYNC B1 ;  /* 0x0000000000017941 */ /* 0x000fea0003800000 */
.L_x_109:
        /* <DEDUP_REMOVED lines=10> */
.L_x_112:
[----:B------:R-:W-:Y:S05]  /*44f0*/  BSYNC B1 ;  /* 0x0000000000017941 */ /* 0x000fea0003800000 */
.L_x_111:
        /* <DEDUP_REMOVED lines=10> */
.L_x_114:
[----:B------:R-:W-:Y:S05]  /*45a0*/  BSYNC B1 ;  /* 0x0000000000017941 */ /* 0x000fea0003800000 */
.L_x_113:
        /* <DEDUP_REMOVED lines=9> */
.L_x_116:
[----:B------:R-:W-:Y:S05]  /*4640*/  BSYNC B1 ;  /* 0x0000000000017941 */ /* 0x000fea0003800000 */
.L_x_115:
        /* <DEDUP_REMOVED lines=9> */
.L_x_118:
[----:B------:R-:W-:Y:S05]  /*46e0*/  BSYNC B1 ;  /* 0x0000000000017941 */ /* 0x000fea0003800000 */
.L_x_117:
        /* <DEDUP_REMOVED lines=10> */
.L_x_120:
[----:B------:R-:W-:Y:S05]  /*4790*/  BSYNC B1 ;  /* 0x0000000000017941 */ /* 0x000fea0003800000 */
.L_x_119:
        /* <DEDUP_REMOVED lines=10> */
.L_x_122:
[----:B------:R-:W-:Y:S05]  /*4840*/  BSYNC B1 ;  /* 0x0000000000017941 */ /* 0x000fea0003800000 */
.L_x_121:
        /* <DEDUP_REMOVED lines=9> */
.L_x_124:
[----:B------:R-:W-:Y:S05]  /*48e0*/  BSYNC B1 ;  /* 0x0000000000017941 */ /* 0x000fea0003800000 */
.L_x_123:
        /* <DEDUP_REMOVED lines=9> */
.L_x_126:
[----:B------:R-:W-:Y:S05]  /*4980*/  BSYNC B1 ;  /* 0x0000000000017941 */ /* 0x000fea0003800000 */
.L_x_125:
        /* <DEDUP_REMOVED lines=10> */
.L_x_128:
[----:B------:R-:W-:Y:S05]  /*4a30*/  BSYNC B1 ;  /* 0x0000000000017941 */ /* 0x000fea0003800000 */
.L_x_127:
        /* <DEDUP_REMOVED lines=10> */
.L_x_130:
[----:B------:R-:W-:Y:S05]  /*4ae0*/  BSYNC B1 ;  /* 0x0000000000017941 */ /* 0x000fea0003800000 */
.L_x_129:
        /* <DEDUP_REMOVED lines=9> */
.L_x_132:
[----:B------:R-:W-:Y:S05]  /*4b80*/  BSYNC B1 ;  /* 0x0000000000017941 */ /* 0x000fea0003800000 */
.L_x_131:
        /* <DEDUP_REMOVED lines=9> */
.L_x_134:
[----:B------:R-:W-:Y:S05]  /*4c20*/  BSYNC B1 ;  /* 0x0000000000017941 */ /* 0x000fea0003800000 */
.L_x_133:
        /* <DEDUP_REMOVED lines=10> */
.L_x_136:
[----:B------:R-:W-:Y:S05]  /*4cd0*/  BSYNC B1 ;  /* 0x0000000000017941 */ /* 0x000fea0003800000 */
.L_x_135:
        /* <DEDUP_REMOVED lines=10> */
.L_x_138:
[----:B------:R-:W-:Y:S05]  /*4d80*/  BSYNC B1 ;  /* 0x0000000000017941 */ /* 0x000fea0003800000 */
.L_x_137:
        /* <DEDUP_REMOVED lines=9> */
.L_x_140:
[----:B------:R-:W-:Y:S05]  /*4e20*/  BSYNC B1 ;  /* 0x0000000000017941 */ /* 0x000fea0003800000 */
.L_x_139:
        /* <DEDUP_REMOVED lines=9> */
.L_x_142:
[----:B------:R-:W-:Y:S05]  /*4ec0*/  BSYNC B1 ;  /* 0x0000000000017941 */ /* 0x000fea0003800000 */
.L_x_141:
        /* <DEDUP_REMOVED lines=10> */
.L_x_144:
[----:B------:R-:W-:Y:S05]  /*4f70*/  BSYNC B1 ;  /* 0x0000000000017941 */ /* 0x000fea0003800000 */
.L_x_143:
        /* <DEDUP_REMOVED lines=10> */
.L_x_146:
[----:B------:R-:W-:Y:S05]  /*5020*/  BSYNC B1 ;  /* 0x0000000000017941 */ /* 0x000fea0003800000 */
.L_x_145:
        /* <DEDUP_REMOVED lines=9> */
.L_x_148:
[----:B------:R-:W-:Y:S05]  /*50c0*/  BSYNC B1 ;  /* 0x0000000000017941 */ /* 0x000fea0003800000 */
.L_x_147:
        /* <DEDUP_REMOVED lines=9> */
.L_x_150:
[----:B------:R-:W-:Y:S05]  /*5160*/  BSYNC B1 ;  /* 0x0000000000017941 */ /* 0x000fea0003800000 */
.L_x_149:
        /* <DEDUP_REMOVED lines=10> */
.L_x_152:
[----:B------:R-:W-:Y:S05]  /*5210*/  BSYNC B1 ;  /* 0x0000000000017941 */ /* 0x000fea0003800000 */
.L_x_151:
        /* <DEDUP_REMOVED lines=10> */
.L_x_154:
[----:B------:R-:W-:Y:S05]  /*52c0*/  BSYNC B1 ;  /* 0x0000000000017941 */ /* 0x000fea0003800000 */
.L_x_153:
        /* <DEDUP_REMOVED lines=9> */
.L_x_156:
[----:B------:R-:W-:Y:S05]  /*5360*/  BSYNC B1 ;  /* 0x0000000000017941 */ /* 0x000fea0003800000 */
.L_x_155:
        /* <DEDUP_REMOVED lines=9> */
.L_x_158:
[----:B------:R-:W-:Y:S05]  /*5400*/  BSYNC B1 ;  /* 0x0000000000017941 */ /* 0x000fea0003800000 */
.L_x_157:
        /* <DEDUP_REMOVED lines=10> */
.L_x_160:
[----:B------:R-:W-:Y:S05]  /*54b0*/  BSYNC B1 ;  /* 0x0000000000017941 */ /* 0x000fea0003800000 */
.L_x_159:
        /* <DEDUP_REMOVED lines=10> */
.L_x_162:
[----:B------:R-:W-:Y:S05]  /*5560*/  BSYNC B1 ;  /* 0x0000000000017941 */ /* 0x000fea0003800000 */
.L_x_161:
        /* <DEDUP_REMOVED lines=9> */
.L_x_164:
[----:B------:R-:W-:Y:S05]  /*5600*/  BSYNC B1 ;  /* 0x0000000000017941 */ /* 0x000fea0003800000 */
.L_x_163:
        /* <DEDUP_REMOVED lines=9> */
.L_x_166:
[----:B------:R-:W-:Y:S05]  /*56a0*/  BSYNC B1 ;  /* 0x0000000000017941 */ /* 0x000fea0003800000 */
.L_x_165:
        /* <DEDUP_REMOVED lines=10> */
.L_x_168:
[----:B------:R-:W-:Y:S05]  /*5750*/  BSYNC B1 ;  /* 0x0000000000017941 */ /* 0x000fea0003800000 */
.L_x_167:
        /* <DEDUP_REMOVED lines=10> */
.L_x_170:
[----:B------:R-:W-:Y:S05]  /*5800*/  BSYNC B1 ;  /* 0x0000000000017941 */ /* 0x000fea0003800000 */
.L_x_169:
        /* <DEDUP_REMOVED lines=9> */
.L_x_172:
[----:B------:R-:W-:Y:S05]  /*58a0*/  BSYNC B1 ;  /* 0x0000000000017941 */ /* 0x000fea0003800000 */
.L_x_171:
        /* <DEDUP_REMOVED lines=9> */
.L_x_174:
[----:B------:R-:W-:Y:S05]  /*5940*/  BSYNC B1 ;  /* 0x0000000000017941 */ /* 0x000fea0003800000 */
.L_x_173:
        /* <DEDUP_REMOVED lines=10> */
.L_x_176:
[----:B------:R-:W-:Y:S05]  /*59f0*/  BSYNC B1 ;  /* 0x0000000000017941 */ /* 0x000fea0003800000 */
.L_x_175:
        /* <DEDUP_REMOVED lines=10> */
.L_x_178:
[----:B------:R-:W-:Y:S05]  /*5aa0*/  BSYNC B1 ;  /* 0x0000000000017941 */ /* 0x000fea0003800000 */
.L_x_177:
        /* <DEDUP_REMOVED lines=9> */
.L_x_180:
[----:B------:R-:W-:Y:S05]  /*5b40*/  BSYNC B1 ;  /* 0x0000000000017941 */ /* 0x000fea0003800000 */
.L_x_179:
        /* <DEDUP_REMOVED lines=9> */
.L_x_182:
[----:B------:R-:W-:Y:S05]  /*5be0*/  BSYNC B1 ;  /* 0x0000000000017941 */ /* 0x000fea0003800000 */
.L_x_181:
        /* <DEDUP_REMOVED lines=10> */
.L_x_184:
[----:B------:R-:W-:Y:S05]  /*5c90*/  BSYNC B1 ;  /* 0x0000000000017941 */ /* 0x000fea0003800000 */
.L_x_183:
        /* <DEDUP_REMOVED lines=10> */
.L_x_186:
[----:B------:R-:W-:Y:S05]  /*5d40*/  BSYNC B1 ;  /* 0x0000000000017941 */ /* 0x000fea0003800000 */
.L_x_185:
        /* <DEDUP_REMOVED lines=9> */
.L_x_188:
[----:B------:R-:W-:Y:S05]  /*5de0*/  BSYNC B1 ;  /* 0x0000000000017941 */ /* 0x000fea0003800000 */
.L_x_187:
        /* <DEDUP_REMOVED lines=9> */
.L_x_190:
[----:B------:R-:W-:Y:S05]  /*5e80*/  BSYNC B1 ;  /* 0x0000000000017941 */ /* 0x000fea0003800000 */
.L_x_189:
        /* <DEDUP_REMOVED lines=10> */
.L_x_192:
[----:B------:R-:W-:Y:S05]  /*5f30*/  BSYNC B1 ;  /* 0x0000000000017941 */ /* 0x000fea0003800000 */
.L_x_191:
        /* <DEDUP_REMOVED lines=10> */
.L_x_194:
[----:B------:R-:W-:Y:S05]  /*5fe0*/  BSYNC B1 ;  /* 0x0000000000017941 */ /* 0x000fea0003800000 */
.L_x_193:
        /* <DEDUP_REMOVED lines=9> */
.L_x_196:
[----:B------:R-:W-:Y:S05]  /*6080*/  BSYNC B1 ;  /* 0x0000000000017941 */ /* 0x000fea0003800000 */
.L_x_195:
        /* <DEDUP_REMOVED lines=9> */
.L_x_198:
[----:B------:R-:W-:Y:S05]  /*6120*/  BSYNC B1 ;  /* 0x0000000000017941 */ /* 0x000fea0003800000 */
.L_x_197:
        /* <DEDUP_REMOVED lines=10> */
.L_x_200:
[----:B------:R-:W-:Y:S05]  /*61d0*/  BSYNC B1 ;  /* 0x0000000000017941 */ /* 0x000fea0003800000 */
.L_x_199:
[----:B-----5:R-:W-:Y:S01]  /*61e0*/  IMAD.U32 R9, R104, 0x10000, RZ ;  /* 0x0001000068097824 */ /* 0x020fe200078e00ff */
[----:B------:R-:W-:Y:S01]  /*61f0*/  ISETP.GT.AND P0, PT, R8, 0xa9, PT ;  /* 0x000000a90800780c */ /* 0x000fe20003f04270 */
[----:B------:R-:W-:Y:S01]  /*6200*/  @P2 IMAD.MOV.U32 R8, RZ, RZ, R10 ;  /* 0x000000ffff082224 */ /* 0x000fe200078e000a */
[----:B------:R-:W-:Y:S01]  /*6210*/  BSSY B1, `(.L_x_201) ;  /* 0x000000a000017945 */ /* 0x000fe20003800000 */
[----:B------:R-:W-:Y:S01]  /*6220*/  FMUL R9, R9, R114 ;  /* 0x0000007209097220 */ /* 0x000fe20000400000 */
[----:B------:R-:W-:-:S03]  /*6230*/  ISETP.GT.AND P3, PT, R3, RZ, P0 ;  /* 0x000000ff0300720c */ /* 0x000fc60000764270 */
[----:B------:R-:W-:-:S05]  /*6240*/  FFMA R9, R28, R112, R9 ;  /* 0x000000701c097223 */ /* 0x000fca0000000009 */
[----:B------:R-:W-:-:S04]  /*6250*/  F2FP.BF16.F32.PACK_AB R9, RZ, R9 ;  /* 0x00000009ff09723e */ /* 0x000fc800000010ff */
[----:B0-----:R-:W-:Y:S01]  /*6260*/  PRMT R14, R9, 0x7610, R14 ;  /* 0x00007610090e7816 */ /* 0x001fe2000000000e */
[----:B------:R-:W-:-:S05]  /*6270*/  @P2 IMAD.MOV.U32 R9, RZ, RZ, R11 ;  /* 0x000000ffff092224 */ /* 0x000fca00078e000b */
[----:B------:R0:W-:Y:S01]  /*6280*/  @P2 STG.E.U16 desc[UR36][R8.64+0x150], R14 ;  /* 0x0001500e08002986 */ /* 0x0001e2000c101524 */
[----:B------:R-:W-:Y:S05]  /*6290*/  @!P3 BRA `(.L_x_202) ;  /* 0x000000000004b947 */ /* 0x000fea0003800000 */
[----:B------:R0:W5:Y:S02]  /*62a0*/  LDG.E.LTC128B.U16 R104, desc[UR36][R6.64+0x152] ;  /* 0x0001522406687981 */ /* 0x000164000c1e1520 */
.L_x_202:
[----:B------:R-:W-:Y:S05]  /*62b0*/  BSYNC B1 ;  /* 0x0000000000017941 */ /* 0x000fea0003800000 */
.L_x_201:
[----:B01-3-5:R-:W-:Y:S01]  /*62c0*/  IMAD.U32 R7, R104, 0x10000, RZ ;  /* 0x0001000068077824 */ /* 0x02bfe200078e00ff */
        /* <DEDUP_REMOVED lines=8> */
.L_x_204:
[----:B------:R-:W-:Y:S05]  /*6350*/  BSYNC B1 ;  /* 0x0000000000017941 */ /* 0x000fea0003800000 */
.L_x_203:
[----:B-----5:R-:W-:Y:S01]  /*6360*/  IMAD.U32 R7, R104, 0x10000, RZ ;  /* 0x0001000068077824 */ /* 0x020fe200078e00ff */
[----:B------:R-:W-:Y:S01]  /*6370*/  ISETP.GT.AND P0, PT, R3, 0x8, P0 ;  /* 0x000000080300780c */ /* 0x000fe20000704270 */
[----:B0-----:R-:W-:Y:S01]  /*6380*/  @P1 IMAD.MOV.U32 R6, RZ, RZ, R12 ;  /* 0x000000ffff061224 */ /* 0x001fe200078e000c */
[----:B------:R-:W-:Y:S01]  /*6390*/  BSSY B1, `(.L_x_205) ;  /* 0x0000009000017945 */ /* 0x000fe20003800000 */
[----:B------:R-:W-:-:S04]  /*63a0*/  FMUL R7, R7, R114 ;  /* 0x0000007207077220 */ /* 0x000fc80000400000 */
[----:B------:R-:W-:-:S05]  /*63b0*/  FFMA R7, R30, R112, R7 ;  /* 0x000000701e077223 */ /* 0x000fca0000000007 */
[----:B------:R-:W-:-:S04]  /*63c0*/  F2FP.BF16.F32.PACK_AB R7, RZ, R7 ;  /* 0x00000007ff07723e */ /* 0x000fc800000010ff */
[----:B------:R-:W-:Y:S01]  /*63d0*/  PRMT R8, R7, 0x7610, R8 ;  /* 0x0000761007087816 */ /* 0x000fe20000000008 */
[----:B------:R-:W-:-:S05]  /*63e0*/  @P1 IMAD.MOV.U32 R7, RZ, RZ, R13 ;  /* 0x000000ffff071224 */ /* 0x000fca00078e000d */
[----:B------:R0:W-:Y:S01]  /*63f0*/  @P1 STG.E.U16 desc[UR36][R6.64+0x150], R8 ;  /* 0x0001500806001986 */ /* 0x0001e2000c101524 */
[----:B------:R-:W-:Y:S05]  /*6400*/  @!P0 BRA `(.L_x_206) ;  /* 0x0000000000048947 */ /* 0x000fea0003800000 */
[----:B------:R3:W5:Y:S02]  /*6410*/  LDG.E.LTC128B.U16 R104, desc[UR36][R4.64+0x152] ;  /* 0x0001522404687981 */ /* 0x000764000c1e1520 */
.L_x_206:
[----:B------:R-:W-:Y:S05]  /*6420*/  BSYNC B1 ;  /* 0x0000000000017941 */ /* 0x000fea0003800000 */
.L_x_205:
[----:B------:R-:W-:Y:S05]  /*6430*/  @!P0 BRA `(.L_x_207) ;  /* 0x0000001c00b08947 */ /* 0x000fea0003800000 */
[----:B-----5:R-:W-:-:S04]  /*6440*/  IMAD.U32 R3, R104, 0x10000, RZ ;  /* 0x0001000068037824 */ /* 0x020fc800078e00ff */
[----:B-1234-:R-:W-:-:S04]  /*6450*/  FMUL R4, R3, R114 ;  /* 0x0000007203047220 */ /* 0x01efc80000400000 */
[----:B------:R-:W-:-:S05]  /*6460*/  FFMA R4, R31, R112, R4 ;  /* 0x000000701f047223 */ /* 0x000fca0000000004 */
[----:B------:R-:W-:-:S05]  /*6470*/  F2FP.BF16.F32.PACK_AB R4, RZ, R4 ;  /* 0x00000004ff04723e */ /* 0x000fca00000010ff */
[----:B------:R1:W-:Y:S01]  /*6480*/  STG.E.U16 desc[UR36][R12.64+0x152], R4 ;  /* 0x000152040c007986 */ /* 0x0003e2000c101524 */
[----:B------:R-:W-:Y:S05]  /*6490*/  BRA `(.L_x_207) ;  /* 0x0000001c00987947 */ /* 0x000fea0003800000 */
.L_x_34:
[----:B------:R-:W-:Y:S01]  /*64a0*/  ULDC.64 UR4, c[0x0][0x5c0] ;  /* 0x0001700000047ab9 */ /* 0x000fe20000000a00 */
[----:B------:R-:W-:Y:S01]  /*64b0*/  ISETP.GT.AND P3, PT, R8, 0x1, PT ;  /* 0x000000010800780c */ /* 0x000fe20003f64270 */
[-C--:B------:R-:W-:Y:S01]  /*64c0*/  FMUL R104, R104, R112.reuse ;  /* 0x0000007068687220 */ /* 0x080fe20000400000 */
[----:B------:R-:W-:Y:S01]  /*64d0*/  LEA R10, P0, R6, UR4, 0x1 ;  /* 0x00000004060a7c11 */ /* 0x000fe2000f8008ff */
[-C--:B------:R-:W-:Y:S01]  /*64e0*/  FMUL R105, R105, R112.reuse ;  /* 0x0000007069697220 */ /* 0x080fe20000400000 */
[----:B------:R-:W-:Y:S01]  /*64f0*/  SHF.L.U64.HI R5, R4, 0x4, R5 ;  /* 0x0000000404057819 */ /* 0x000fe20000010205 */
[-C--:B------:R-:W-:Y:S01]  /*6500*/  FMUL R106, R106, R112.reuse ;  /* 0x000000706a6a7220 */ /* 0x080fe20000400000 */
[----:B------:R-:W-:Y:S01]  /*6510*/  LEA.HI.X R11, R6, UR5, R115, 0x1, P0 ;  /* 0x00000005060b7c11 */ /* 0x000fe200080f0c73 */
[-C--:B------:R-:W-:Y:S01]  /*6520*/  FMUL R107, R107, R112.reuse ;  /* 0x000000706b6b7220 */ /* 0x080fe20000400000 */
[----:B------:R-:W-:Y:S01]  /*6530*/  ISETP.GT.AND P0, PT, R3, RZ, P3 ;  /* 0x000000ff0300720c */ /* 0x000fe20001f04270 */
[----:B------:R-:W-:Y:S01]  /*6540*/  FMUL R108, R108, R112 ;  /* 0x000000706c6c7220 */ /* 0x000fe20000400000 */
[----:B------:R-:W-:Y:S01]  /*6550*/  F2FP.BF16.F32.PACK_AB R104, RZ, R104 ;  /* 0x00000068ff68723e */ /* 0x000fe200000010ff */
[-C--:B------:R-:W-:Y:S01]  /*6560*/  FMUL R109, R109, R112.reuse ;  /* 0x000000706d6d7220 */ /* 0x080fe20000400000 */
[----:B------:R-:W-:Y:S01]  /*6570*/  F2FP.BF16.F32.PACK_AB R105, RZ, R105 ;  /* 0x00000069ff69723e */ /* 0x000fe200000010ff */
[----:B------:R-:W-:Y:S01]  /*6580*/  FMUL R110, R110, R112 ;  /* 0x000000706e6e7220 */ /* 0x000fe20000400000 */
[----:B------:R-:W-:Y:S01]  /*6590*/  LEA R4, P4, R4, R10, 0x4 ;  /* 0x0000000a04047211 */ /* 0x000fe200078820ff */
[----:B------:R-:W-:Y:S01]  /*65a0*/  @P2 STG.E.U16 desc[UR36][R10.64], R104 ;  /* 0x000000680a002986 */ /* 0x000fe2000c101524 */
[----:B------:R-:W-:Y:S01]  /*65b0*/  ISETP.GT.AND P2, PT, R8, 0x8, PT ;  /* 0x000000080800780c */ /* 0x000fe20003f44270 */
[----:B------:R-:W-:Y:S01]  /*65c0*/  FMUL R111, R111, R112 ;  /* 0x000000706f6f7220 */ /* 0x000fe20000400000 */
[----:B------:R-:W-:Y:S01]  /*65d0*/  ISETP.GT.AND P1, PT, R3, 0x8, P1 ;  /* 0x000000080300780c */ /* 0x000fe20000f24270 */
[--C-:B------:R-:W-:Y:S01]  /*65e0*/  IMAD.X R5, R5, 0x1, R11.reuse, P4 ;  /* 0x0000000105057824 */ /* 0x100fe200020e060b */
[C---:B------:R-:W-:Y:S01]  /*65f0*/  ISETP.GT.AND P5, PT, R3.reuse, RZ, P2 ;  /* 0x000000ff0300720c */ /* 0x040fe200017a4270 */
[--C-:B------:R-:W-:Y:S01]  /*6600*/  @P0 IMAD.MOV.U32 R6, RZ, RZ, R10.reuse ;  /* 0x000000ffff060224 */ /* 0x100fe200078e000a */
[----:B------:R-:W-:Y:S01]  /*6610*/  ISETP.GT.AND P3, PT, R3, 0x8, P3 ;  /* 0x000000080300780c */ /* 0x000fe20001f64270 */
[--C-:B------:R-:W-:Y:S01]  /*6620*/  @P0 IMAD.MOV.U32 R7, RZ, RZ, R11.reuse ;  /* 0x000000ffff070224 */ /* 0x100fe200078e000b */
[----:B------:R-:W-:Y:S01]  /*6630*/  F2FP.BF16.F32.PACK_AB R106, RZ, R106 ;  /* 0x0000006aff6a723e */ /* 0x000fe200000010ff */
[-C--:B------:R-:W-:Y:S01]  /*6640*/  FMUL R96, R96, R112.reuse ;  /* 0x0000007060607220 */ /* 0x080fe20000400000 */
[----:B------:R-:W-:Y:S01]  /*6650*/  F2FP.BF16.F32.PACK_AB R107, RZ, R107 ;  /* 0x0000006bff6b723e */ /* 0x000fe200000010ff */
[-C--:B------:R-:W-:Y:S01]  /*6660*/  FMUL R97, R97, R112.reuse ;  /* 0x0000007061617220 */ /* 0x080fe20000400000 */
[----:B------:R0:W-:Y:S01]  /*6670*/  @P0 STG.E.U16 desc[UR36][R6.64+0x2], R105 ;  /* 0x0000026906000986 */ /* 0x0001e2000c101524 */
[----:B------:R-:W-:Y:S01]  /*6680*/  ISETP.GT.AND P0, PT, R8, 0x9, PT ;  /* 0x000000090800780c */ /* 0x000fe20003f04270 */
[----:B------:R-:W-:Y:S01]  /*6690*/  FMUL R98, R98, R112 ;  /* 0x0000007062627220 */ /* 0x000fe20000400000 */
[----:B------:R-:W-:Y:S01]  /*66a0*/  F2FP.BF16.F32.PACK_AB R108, RZ, R108 ;  /* 0x0000006cff6c723e */ /* 0x000fe200000010ff */
[----:B------:R-:W-:Y:S01]  /*66b0*/  @P1 STG.E.U16 desc[UR36][R4.64], R106 ;  /* 0x0000006a04001986 */ /* 0x000fe2000c101524 */
[----:B------:R-:W-:Y:S01]  /*66c0*/  ISETP.GT.AND P4, PT, R3, RZ, P0 ;  /* 0x000000ff0300720c */ /* 0x000fe20000784270 */
[-C--:B------:R-:W-:Y:S01]  /*66d0*/  FMUL R99, R99, R112.reuse ;  /* 0x0000007063637220 */ /* 0x080fe20000400000 */
[----:B------:R-:W-:Y:S01]  /*66e0*/  ISETP.GT.AND P1, PT, R8, 0x10, PT ;  /* 0x000000100800780c */ /* 0x000fe20003f24270 */
[----:B------:R-:W-:Y:S01]  /*66f0*/  @P3 STG.E.U16 desc[UR36][R4.64+0x2], R107 ;  /* 0x0000026b04003986 */ /* 0x000fe2000c101524 */
[----:B------:R-:W-:Y:S01]  /*6700*/  F2FP.BF16.F32.PACK_AB R109, RZ, R109 ;  /* 0x0000006dff6d723e */ /* 0x000fe200000010ff */
[-C--:B------:R-:W-:Y:S01]  /*6710*/  FMUL R100, R100, R112.reuse ;  /* 0x0000007064647220 */ /* 0x080fe20000400000 */
[C---:B------:R-:W-:Y:S01]  /*6720*/  ISETP.GT.AND P2, PT, R3.reuse, 0x8, P2 ;  /* 0x000000080300780c */ /* 0x040fe20001744270 */
[--C-:B0-----:R-:W-:Y:S01]  /*6730*/  @P5 IMAD.MOV.U32 R6, RZ, RZ, R10.reuse ;  /* 0x000000ffff065224 */ /* 0x101fe200078e000a */
[----:B------:R-:W-:Y:S01]  /*6740*/  ISETP.GT.AND P3, PT, R3, 0x8, P0 ;  /* 0x000000080300780c */ /* 0x000fe20000764270 */
[--C-:B------:R-:W-:Y:S01]  /*6750*/  @P5 IMAD.MOV.U32 R7, RZ, RZ, R11.reuse ;  /* 0x000000ffff075224 */ /* 0x100fe200078e000b */
[----:B------:R-:W-:Y:S01]  /*6760*/  ISETP.GT.AND P0, PT, R8, 0x11, PT ;  /* 0x000000110800780c */ /* 0x000fe20003f04270 */
[----:B------:R-:W-:Y:S01]  /*6770*/  FMUL R101, R101, R112 ;  /* 0x0000007065657220 */ /* 0x000fe20000400000 */
[----:B------:R-:W-:Y:S01]  /*6780*/  F2FP.BF16.F32.PACK_AB R110, RZ, R110 ;  /* 0x0000006eff6e723e */ /* 0x000fe200000010ff */
[-C--:B------:R-:W-:Y:S01]  /*6790*/  FMUL R102, R102, R112.reuse ;  /* 0x0000007066667220 */ /* 0x080fe20000400000 */
[----:B------:R0:W-:Y:S01]  /*67a0*/  @P5 STG.E.U16 desc[UR36][R6.64+0x10], R108 ;  /* 0x0000106c06005986 */ /* 0x0001e2000c101524 */
[----:B------:R-:W-:Y:S01]  /*67b0*/  ISETP.GT.AND P5, PT, R3, RZ, P1 ;  /* 0x000000ff0300720c */ /* 0x000fe20000fa4270 */
[-C--:B------:R-:W-:Y:S01]  /*67c0*/  FMUL R103, R103, R112.reuse ;  /* 0x0000007067677220 */ /* 0x080fe20000400000 */
[----:B------:R-:W-:Y:S01]  /*67d0*/  F2FP.BF16.F32.PACK_AB R111, RZ, R111 ;  /* 0x0000006fff6f723e */ /* 0x000fe200000010ff */
[----:B------:R-:W-:Y:S01]  /*67e0*/  FMUL R88, R88, R112 ;  /* 0x0000007058587220 */ /* 0x000fe20000400000 */
[----:B------:R-:W-:Y:S01]  /*67f0*/  F2FP.BF16.F32.PACK_AB R96, RZ, R96 ;  /* 0x00000060ff60723e */ /* 0x000fe200000010ff */
[-C--:B------:R-:W-:Y:S01]  /*6800*/  FMUL R89, R89, R112.reuse ;  /* 0x0000007059597220 */ /* 0x080fe20000400000 */
[----:B------:R-:W-:Y:S01]  /*6810*/  F2FP.BF16.F32.PACK_AB R97, RZ, R97 ;  /* 0x00000061ff61723e */ /* 0x000fe200000010ff */
[-C--:B------:R-:W-:Y:S01]  /*6820*/  FMUL R90, R90, R112.reuse ;  /* 0x000000705a5a7220 */ /* 0x080fe20000400000 */
[----:B------:R-:W-:Y:S01]  /*6830*/  ISETP.GT.AND P1, PT, R3, 0x8, P1 ;  /* 0x000000080300780c */ /* 0x000fe20000f24270 */
[----:B------:R-:W-:Y:S01]  /*6840*/  FMUL R91, R91, R112 ;  /* 0x000000705b5b7220 */ /* 0x000fe20000400000 */
[----:B------:R-:W-:Y:S01]  /*6850*/  F2FP.BF16.F32.PACK_AB R98, RZ, R98 ;  /* 0x00000062ff62723e */ /* 0x000fe200000010ff */
[--C-:B0-----:R-:W-:Y:S01]  /*6860*/  @P4 IMAD.MOV.U32 R6, RZ, RZ, R10.reuse ;  /* 0x000000ffff064224 */ /* 0x101fe200078e000a */
[----:B------:R-:W-:Y:S01]  /*6870*/  F2FP.BF16.F32.PACK_AB R99, RZ, R99 ;  /* 0x00000063ff63723e */ /* 0x000fe200000010ff */
[--C-:B------:R-:W-:Y:S01]  /*6880*/  @P4 IMAD.MOV.U32 R7, RZ, RZ, R11.reuse ;  /* 0x000000ffff074224 */ /* 0x100fe200078e000b */
[----:B------:R-:W-:Y:S01]  /*6890*/  F2FP.BF16.F32.PACK_AB R100, RZ, R100 ;  /* 0x00000064ff64723e */ /* 0x000fe200000010ff */
[-C--:B------:R-:W-:Y:S01]  /*68a0*/  FMUL R92, R92, R112.reuse ;  /* 0x000000705c5c7220 */ /* 0x080fe20000400000 */
[----:B------:R-:W-:Y:S01]  /*68b0*/  F2FP.BF16.F32.PACK_AB R101, RZ, R101 ;  /* 0x00000065ff65723e */ /* 0x000fe200000010ff */
[-C--:B------:R-:W-:Y:S01]  /*68c0*/  FMUL R93, R93, R112.reuse ;  /* 0x000000705d5d7220 */ /* 0x080fe20000400000 */
[----:B------:R0:W-:Y:S01]  /*68d0*/  @P4 STG.E.U16 desc[UR36][R6.64+0x12], R109 ;  /* 0x0000126d06004986 */ /* 0x0001e2000c101524 */
[----:B------:R-:W-:Y:S01]  /*68e0*/  ISETP.GT.AND P4, PT, R3, RZ, P0 ;  /* 0x000000ff0300720c */ /* 0x000fe20000784270 */
[----:B------:R-:W-:Y:S01]  /*68f0*/  FMUL R94, R94, R112 ;  /* 0x000000705e5e7220 */ /* 0x000fe20000400000 */
[----:B------:R-:W-:Y:S01]  /*6900*/  F2FP.BF16.F32.PACK_AB R102, RZ, R102 ;  /* 0x00000066ff66723e */ /* 0x000fe200000010ff */
[----:B------:R-:W-:Y:S01]  /*6910*/  @P2 STG.E.U16 desc[UR36][R4.64+0x10], R110 ;  /* 0x0000106e04002986 */ /* 0x000fe2000c101524 */
[----:B------:R-:W-:Y:S01]  /*6920*/  ISETP.GT.AND P2, PT, R8, 0x18, PT ;  /* 0x000000180800780c */ /* 0x000fe20003f44270 */
[-C--:B------:R-:W-:Y:S01]  /*6930*/  FMUL R95, R95, R112.reuse ;  /* 0x000000705f5f7220 */ /* 0x080fe20000400000 */
[----:B------:R-:W-:Y:S01]  /*6940*/  F2FP.BF16.F32.PACK_AB R103, RZ, R103 ;  /* 0x00000067ff67723e */ /* 0x000fe200000010ff */
[----:B------:R-:W-:Y:S01]  /*6950*/  @P3 STG.E.U16 desc[UR36][R4.64+0x12], R111 ;  /* 0x0000126f04003986 */ /* 0x000fe2000c101524 */
[----:B------:R-:W-:Y:S01]  /*6960*/  ISETP.GT.AND P3, PT, R3, 0x8, P0 ;  /* 0x000000080300780c */ /* 0x000fe20000764270 */
[----:B------:R-:W-:Y:S01]  /*6970*/  FMUL R80, R80, R112 ;  /* 0x0000007050507220 */ /* 0x000fe20000400000 */
[----:B------:R-:W-:Y:S01]  /*6980*/  ISETP.GT.AND P0, PT, R8, 0x19, PT ;  /* 0x000000190800780c */ /* 0x000fe20003f04270 */
[--C-:B0-----:R-:W-:Y:S01]  /*6990*/  @P5 IMAD.MOV.U32 R6, RZ, RZ, R10.reuse ;  /* 0x000000ffff065224 */ /* 0x101fe200078e000a */
[----:B------:R-:W-:Y:S01]  /*69a0*/  F2FP.BF16.F32.PACK_AB R88, RZ, R88 ;  /* 0x00000058ff58723e */ /* 0x000fe200000010ff */
[--C-:B------:R-:W-:Y:S01]  /*69b0*/  @P5 IMAD.MOV.U32 R7, RZ, RZ, R11.reuse ;  /* 0x000000ffff075224 */ /* 0x100fe200078e000b */
[----:B------:R-:W-:Y:S01]  /*69c0*/  F2FP.BF16.F32.PACK_AB R89, RZ, R89 ;  /* 0x00000059ff59723e */ /* 0x000fe200000010ff */
        /* <DEDUP_REMOVED lines=11> */
[----:B------:R-:W-:Y:S01]  /*6a80*/  FMUL R86, R86, R112 ;  /* 0x0000007056567220 */ /* 0x000fe20000400000 */
[----:B------:R-:W-:Y:S01]  /*6a90*/  F2FP.BF16.F32.PACK_AB R94, RZ, R94 ;  /* 0x0000005eff5e723e */ /* 0x000fe200000010ff */
[----:B------:R-:W-:Y:S01]  /*6aa0*/  FMUL R87, R87, R112 ;  /* 0x0000007057577220 */ /* 0x000fe20000400000 */
[----:B------:R-:W-:Y:S01]  /*6ab0*/  F2FP.BF16.F32.PACK_AB R95, RZ, R95 ;  /* 0x0000005fff5f723e */ /* 0x000fe200000010ff */
        /* <DEDUP_REMOVED lines=8> */
[C---:B------:R-:W-:Y:S01]  /*6b40*/  ISETP.GT.AND P4, PT, R3.reuse, RZ, P0 ;  /* 0x000000ff0300720c */ /* 0x040fe20000784270 */
[-C--:B------:R-:W-:Y:S01]  /*6b50*/  FMUL R74, R74, R112.reuse ;  /* 0x000000704a4a7220 */ /* 0x080fe20000400000 */
[----:B------:R-:W-:Y:S01]  /*6b60*/  F2FP.BF16.F32.PACK_AB R83, RZ, R83 ;  /* 0x00000053ff53723e */ /* 0x000fe200000010ff */
[----:B------:R-:W-:Y:S01]  /*6b70*/  @P1 STG.E.U16 desc[UR36][R4.64+0x20], R98 ;  /* 0x0000206204001986 */ /* 0x000fe2000c101524 */
[----:B------:R-:W-:Y:S01]  /*6b80*/  ISETP.GT.AND P1, PT, R3, 0x8, P2 ;  /* 0x000000080300780c */ /* 0x000fe20001724270 */
[-C--:B------:R-:W-:Y:S01]  /*6b90*/  FMUL R75, R75, R112.reuse ;  /* 0x000000704b4b7220 */ /* 0x080fe20000400000 */
[----:B------:R-:W-:Y:S01]  /*6ba0*/  ISETP.GT.AND P2, PT, R8, 0x20, PT ;  /* 0x000000200800780c */ /* 0x000fe20003f44270 */
        /* <DEDUP_REMOVED lines=156> */
[----:B0-----:R-:W-:Y:S01]  /*7570*/  @P5 IMAD.MOV.U32 R6, RZ, RZ, R10 ;  /* 0x000000ffff065224 */ /* 0x001fe200078e000a */
[----:B------:R-:W-:Y:S01]  /*7580*/  F2FP.BF16.F32.PACK_AB R36, RZ, R36 ;  /* 0x00000024ff24723e */ /* 0x000fe200000010ff */
[----:B------:R-:W-:Y:S01]  /*7590*/  @P5 IMAD.MOV.U32 R7, RZ, RZ, R11 ;  /* 0x000000ffff075224 */ /* 0x000fe200078e000b */
[----:B------:R-:W-:Y:S01]  /*75a0*/  F2FP.BF16.F32.PACK_AB R37, RZ, R37 ;  /* 0x00000025ff25723e */ /* 0x000fe200000010ff */
[----:B------:R-:W-:Y:S01]  /*75b0*/  FMUL R29, R29, R112 ;  /* 0x000000701d1d7220 */ /* 0x000fe20000400000 */
[----:B------:R-:W-:Y:S01]  /*75c0*/  F2FP.BF16.F32.PACK_AB R38, RZ, R38 ;  /* 0x00000026ff26723e */ /* 0x000fe200000010ff */
[-C--:B------:R-:W-:Y:S01]  /*75d0*/  FMUL R30, R30, R112.reuse ;  /* 0x000000701e1e7220 */ /* 0x080fe20000400000 */
[----:B------:R0:W-:Y:S01]  /*75e0*/  @P5 STG.E.U16 desc[UR36][R6.64+0x70], R84 ;  /* 0x0000705406005986 */ /* 0x0001e2000c101524 */
[----:B------:R-:W-:Y:S01]  /*75f0*/  ISETP.GT.AND P5, PT, R3, RZ, P2 ;  /* 0x000000ff0300720c */ /* 0x000fe200017a4270 */
[----:B------:R-:W-:Y:S01]  /*7600*/  FMUL R31, R31, R112 ;  /* 0x000000701f1f7220 */ /* 0x000fe20000400000 */
[----:B------:R-:W-:-:S02]  /*7610*/  F2FP.BF16.F32.PACK_AB R39, RZ, R39 ;  /* 0x00000027ff27723e */ /* 0x000fc400000010ff */
[----:B------:R-:W-:Y:S02]  /*7620*/  F2FP.BF16.F32.PACK_AB R24, RZ, R24 ;  /* 0x00000018ff18723e */ /* 0x000fe400000010ff */
[----:B------:R-:W-:Y:S02]  /*7630*/  F2FP.BF16.F32.PACK_AB R25, RZ, R25 ;  /* 0x00000019ff19723e */ /* 0x000fe400000010ff */
[----:B------:R-:W-:Y:S02]  /*7640*/  F2FP.BF16.F32.PACK_AB R26, RZ, R26 ;  /* 0x0000001aff1a723e */ /* 0x000fe400000010ff */
[----:B------:R-:W-:Y:S01]  /*7650*/  F2FP.BF16.F32.PACK_AB R27, RZ, R27 ;  /* 0x0000001bff1b723e */ /* 0x000fe200000010ff */
[----:B0-----:R-:W-:Y:S01]  /*7660*/  @P4 IMAD.MOV.U32 R6, RZ, RZ, R10 ;  /* 0x000000ffff064224 */ /* 0x001fe200078e000a */
[----:B------:R-:W-:Y:S01]  /*7670*/  F2FP.BF16.F32.PACK_AB R28, RZ, R28 ;  /* 0x0000001cff1c723e */ /* 0x000fe200000010ff */
[----:B------:R-:W-:Y:S01]  /*7680*/  @P4 IMAD.MOV.U32 R7, RZ, RZ, R11 ;  /* 0x000000ffff074224 */ /* 0x000fe200078e000b */
[----:B------:R-:W-:-:S02]  /*7690*/  F2FP.BF16.F32.PACK_AB R29, RZ, R29 ;  /* 0x0000001dff1d723e */ /* 0x000fc400000010ff */
[----:B------:R-:W-:Y:S02]  /*76a0*/  F2FP.BF16.F32.PACK_AB R30, RZ, R30 ;  /* 0x0000001eff1e723e */ /* 0x000fe400000010ff */
[----:B------:R0:W-:Y:S01]  /*76b0*/  @P4 STG.E.U16 desc[UR36][R6.64+0x72], R85 ;  /* 0x0000725506004986 */ /* 0x0001e2000c101524 */
[C---:B------:R-:W-:Y:S02]  /*76c0*/  ISETP.GT.AND P4, PT, R3.reuse, RZ, P0 ;  /* 0x000000ff0300720c */ /* 0x040fe40000784270 */
[----:B------:R-:W-:Y:S01]  /*76d0*/  F2FP.BF16.F32.PACK_AB R31, RZ, R31 ;  /* 0x0000001fff1f723e */ /* 0x000fe200000010ff */
[----:B------:R-:W-:Y:S01]  /*76e0*/  @P1 STG.E.U16 desc[UR36][R4.64+0x70], R86 ;  /* 0x0000705604001986 */ /* 0x000fe2000c101524 */
[C---:B------:R-:W-:Y:S02]  /*76f0*/  ISETP.GT.AND P1, PT, R3.reuse, 0x8, P2 ;  /* 0x000000080300780c */ /* 0x040fe40001724270 */
[----:B------:R-:W-:Y:S01]  /*7700*/  ISETP.GT.AND P2, PT, R8, 0x48, PT ;  /* 0x000000480800780c */ /* 0x000fe20003f44270 */
[----:B------:R-:W-:Y:S01]  /*7710*/  @P3 STG.E.U16 desc[UR36][R4.64+0x72], R87 ;  /* 0x0000725704003986 */ /* 0x000fe2000c101524 */
[----:B------:R-:W-:-:S02]  /*7720*/  ISETP.GT.AND P3, PT, R3, 0x8, P0 ;  /* 0x000000080300780c */ /* 0x000fc40000764270 */
[----:B------:R-:W-:Y:S01]  /*7730*/  ISETP.GT.AND P0, PT, R8, 0x49, PT ;  /* 0x000000490800780c */ /* 0x000fe20003f04270 */
[----:B0-----:R-:W-:Y:S02]  /*7740*/  @P5 IMAD.MOV.U32 R6, RZ, RZ, R10 ;  /* 0x000000ffff065224 */ /* 0x001fe400078e000a */
[----:B------:R-:W-:-:S05]  /*7750*/  @P5 IMAD.MOV.U32 R7, RZ, RZ, R11 ;  /* 0x000000ffff075224 */ /* 0x000fca00078e000b */
[----:B------:R0:W-:Y:S01]  /*7760*/  @P5 STG.E.U16 desc[UR36][R6.64+0x80], R72 ;  /* 0x0000804806005986 */ /* 0x0001e2000c101524 */
[----:B------:R-:W-:Y:S01]  /*7770*/  ISETP.GT.AND P5, PT, R3, RZ, P2 ;  /* 0x000000ff0300720c */ /* 0x000fe200017a4270 */
[----:B0-----:R-:W-:Y:S02]  /*7780*/  @P4 IMAD.MOV.U32 R6, RZ, RZ, R10 ;  /* 0x000000ffff064224 */ /* 0x001fe400078e000a */
[----:B------:R-:W-:-:S05]  /*7790*/  @P4 IMAD.MOV.U32 R7, RZ, RZ, R11 ;  /* 0x000000ffff074224 */ /* 0x000fca00078e000b */
[----:B------:R0:W-:Y:S01]  /*77a0*/  @P4 STG.E.U16 desc[UR36][R6.64+0x82], R73 ;  /* 0x0000824906004986 */ /* 0x0001e2000c101524 */
[----:B------:R-:W-:-:S03]  /*77b0*/  ISETP.GT.AND P4, PT, R3, RZ, P0 ;  /* 0x000000ff0300720c */ /* 0x000fc60000784270 */
[----:B------:R-:W-:Y:S01]  /*77c0*/  @P1 STG.E.U16 desc[UR36][R4.64+0x80], R74 ;  /* 0x0000804a04001986 */ /* 0x000fe2000c101524 */
[C---:B------:R-:W-:Y:S02]  /*77d0*/  ISETP.GT.AND P1, PT, R3.reuse, 0x8, P2 ;  /* 0x000000080300780c */ /* 0x040fe40001724270 */
[C---:B------:R-:W-:Y:S01]  /*77e0*/  ISETP.GT.AND P2, PT, R8.reuse, 0x50, PT ;  /* 0x000000500800780c */ /* 0x040fe20003f44270 */
[----:B------:R-:W-:Y:S01]  /*77f0*/  @P3 STG.E.U16 desc[UR36][R4.64+0x82], R75 ;  /* 0x0000824b04003986 */ /* 0x000fe2000c101524 */
[----:B------:R-:W-:Y:S02]  /*7800*/  ISETP.GT.AND P3, PT, R3, 0x8, P0 ;  /* 0x000000080300780c */ /* 0x000fe40000764270 */
        /* <DEDUP_REMOVED lines=102> */
[C---:B------:R-:W-:Y:S02]  /*7e70*/  ISETP.GT.AND P5, PT, R3.reuse, RZ, P2 ;  /* 0x000000ff0300720c */ /* 0x040fe400017a4270 */
[----:B------:R-:W-:Y:S01]  /*7e80*/  ISETP.GT.AND P2, PT, R3, 0x8, P2 ;  /* 0x000000080300780c */ /* 0x000fe20001744270 */
[----:B0-----:R-:W-:Y:S02]  /*7e90*/  @P4 IMAD.MOV.U32 R6, RZ, RZ, R10 ;  /* 0x000000ffff064224 */ /* 0x001fe400078e000a */
[----:B------:R-:W-:-:S05]  /*7ea0*/  @P4 IMAD.MOV.U32 R7, RZ, RZ, R11 ;  /* 0x000000ffff074224 */ /* 0x000fca00078e000b */
[----:B------:R0:W-:Y:S01]  /*7eb0*/  @P4 STG.E.U16 desc[UR36][R6.64+0x102], R41 ;  /* 0x0001022906004986 */ /* 0x0001e2000c101524 */
[C---:B------:R-:W-:Y:S02]  /*7ec0*/  ISETP.GT.AND P4, PT, R3.reuse, RZ, P0 ;  /* 0x000000ff0300720c */ /* 0x040fe40000784270 */
[----:B------:R-:W-:Y:S01]  /*7ed0*/  ISETP.GT.AND P0, PT, R3, 0x8, P0 ;  /* 0x000000080300780c */ /* 0x000fe20000704270 */
[----:B------:R-:W-:Y:S01]  /*7ee0*/  @P1 STG.E.U16 desc[UR36][R4.64+0x100], R42 ;  /* 0x0001002a04001986 */ /* 0x000fe2000c101524 */
[----:B------:R-:W-:-:S03]  /*7ef0*/  ISETP.GT.AND P1, PT, R8, 0x91, PT ;  /* 0x000000910800780c */ /* 0x000fc60003f24270 */
[----:B------:R-:W-:Y:S01]  /*7f00*/  @P3 STG.E.U16 desc[UR36][R4.64+0x102], R43 ;  /* 0x0001022b04003986 */ /* 0x000fe2000c101524 */
        /* <DEDUP_REMOVED lines=9> */
[----:B------:R-:W-:Y:S04]  /*7fa0*/  @P2 STG.E.U16 desc[UR36][R4.64+0x110], R46 ;  /* 0x0001102e04002986 */ /* 0x000fe8000c101524 */
[----:B------:R-:W-:Y:S01]  /*7fb0*/  @P0 STG.E.U16 desc[UR36][R4.64+0x112], R47 ;  /* 0x0001122f04000986 */ /* 0x000fe2000c101524 */
[----:B------:R-:W-:Y:S01]  /*7fc0*/  ISETP.GT.AND P0, PT, R3, 0x8, P3 ;  /* 0x000000080300780c */ /* 0x000fe20001f04270 */
[----:B0-----:R-:W-:Y:S02]  /*7fd0*/  @P5 IMAD.MOV.U32 R6, RZ, RZ, R10 ;  /* 0x000000ffff065224 */ /* 0x001fe400078e000a */
[----:B------:R-:W-:-:S05]  /*7fe0*/  @P5 IMAD.MOV.U32 R7, RZ, RZ, R11 ;  /* 0x000000ffff075224 */ /* 0x000fca00078e000b */
[----:B------:R0:W-:Y:S01]  /*7ff0*/  @P5 STG.E.U16 desc[UR36][R6.64+0x120], R32 ;  /* 0x0001202006005986 */ /* 0x0001e2000c101524 */
[----:B------:R-:W-:Y:S02]  /*8000*/  ISETP.GT.AND P5, PT, R3, 0x8, P1 ;  /* 0x000000080300780c */ /* 0x000fe40000fa4270 */
[----:B------:R-:W-:-:S04]  /*8010*/  ISETP.GT.AND P1, PT, R8, 0x99, PT ;  /* 0x000000990800780c */ /* 0x000fc80003f24270 */
[----:B------:R-:W-:Y:S01]  /*8020*/  ISETP.GT.AND P3, PT, R3, RZ, P1 ;  /* 0x000000ff0300720c */ /* 0x000fe20000f64270 */
[----:B0-----:R-:W-:Y:S02]  /*8030*/  @P4 IMAD.MOV.U32 R6, RZ, RZ, R10 ;  /* 0x000000ffff064224 */ /* 0x001fe400078e000a */
[----:B------:R-:W-:-:S05]  /*8040*/  @P4 IMAD.MOV.U32 R7, RZ, RZ, R11 ;  /* 0x000000ffff074224 */ /* 0x000fca00078e000b */
[----:B------:R0:W-:Y:S01]  /*8050*/  @P4 STG.E.U16 desc[UR36][R6.64+0x122], R33 ;  /* 0x0001222106004986 */ /* 0x0001e2000c101524 */
[----:B------:R-:W-:-:S03]  /*8060*/  ISETP.GT.AND P4, PT, R8, 0x98, PT ;  /* 0x000000980800780c */ /* 0x000fc60003f84270 */
[----:B------:R-:W-:Y:S01]  /*8070*/  @P0 STG.E.U16 desc[UR36][R4.64+0x120], R34 ;  /* 0x0001202204000986 */ /* 0x000fe2000c101524 */
[C---:B------:R-:W-:Y:S02]  /*8080*/  ISETP.GT.AND P2, PT, R3.reuse, RZ, P4 ;  /* 0x000000ff0300720c */ /* 0x040fe40002744270 */
[C---:B------:R-:W-:Y:S01]  /*8090*/  ISETP.GT.AND P4, PT, R3.reuse, 0x8, P4 ;  /* 0x000000080300780c */ /* 0x040fe20002784270 */
[----:B------:R-:W-:Y:S01]  /*80a0*/  @P5 STG.E.U16 desc[UR36][R4.64+0x122], R35 ;  /* 0x0001222304005986 */ /* 0x000fe2000c101524 */
[----:B------:R-:W-:Y:S02]  /*80b0*/  ISETP.GT.AND P5, PT, R3, 0x8, P1 ;  /* 0x000000080300780c */ /* 0x000fe40000fa4270 */
[C---:B------:R-:W-:Y:S02]  /*80c0*/  ISETP.GT.AND P0, PT, R8.reuse, 0xa1, PT ;  /* 0x000000a10800780c */ /* 0x040fe40003f04270 */
[----:B------:R-:W-:-:S05]  /*80d0*/  ISETP.GT.AND P1, PT, R8, 0xa9, PT ;  /* 0x000000a90800780c */ /* 0x000fca0003f24270 */
[----:B0-----:R-:W-:Y:S02]  /*80e0*/  @P2 IMAD.MOV.U32 R6, RZ, RZ, R10 ;  /* 0x000000ffff062224 */ /* 0x001fe400078e000a */
[----:B------:R-:W-:-:S05]  /*80f0*/  @P2 IMAD.MOV.U32 R7, RZ, RZ, R11 ;  /* 0x000000ffff072224 */ /* 0x000fca00078e000b */
[----:B------:R0:W-:Y:S01]  /*8100*/  @P2 STG.E.U16 desc[UR36][R6.64+0x130], R36 ;  /* 0x0001302406002986 */ /* 0x0001e2000c101524 */
[----:B------:R-:W-:Y:S01]  /*8110*/  ISETP.GT.AND P2, PT, R8, 0xa8, PT ;  /* 0x000000a80800780c */ /* 0x000fe20003f44270 */
        /* <DEDUP_REMOVED lines=8> */
[C---:B------:R-:W-:Y:S02]  /*81a0*/  ISETP.GT.AND P5, PT, R3.reuse, RZ, P0 ;  /* 0x000000ff0300720c */ /* 0x040fe400007a4270 */
[----:B------:R-:W-:-:S07]  /*81b0*/  ISETP.GT.AND P0, PT, R3, 0x8, P0 ;  /* 0x000000080300780c */ /* 0x000fce0000704270 */
        /* <DEDUP_REMOVED lines=10> */
[----:B------:R-:W-:Y:S04]  /*8260*/  @P3 STG.E.U16 desc[UR36][R4.64+0x140], R26 ;  /* 0x0001401a04003986 */ /* 0x000fe8000c101524 */
[----:B------:R-:W-:Y:S06]  /*8270*/  @P0 STG.E.U16 desc[UR36][R4.64+0x142], R27 ;  /* 0x0001421b04000986 */ /* 0x000fec000c101524 */
[----:B0-----:R-:W-:-:S02]  /*8280*/  @P5 IMAD.MOV.U32 R6, RZ, RZ, R10 ;  /* 0x000000ffff065224 */ /* 0x001fc400078e000a */
[----:B------:R-:W-:-:S05]  /*8290*/  @P5 IMAD.MOV.U32 R7, RZ, RZ, R11 ;  /* 0x000000ffff075224 */ /* 0x000fca00078e000b */
[----:B------:R0:W-:Y:S04]  /*82a0*/  @P5 STG.E.U16 desc[UR36][R6.64+0x150], R28 ;  /* 0x0001501c06005986 */ /* 0x0001e8000c101524 */
[----:B------:R1:W-:Y:S04]  /*82b0*/  @P4 STG.E.U16 desc[UR36][R10.64+0x152], R29 ;  /* 0x0001521d0a004986 */ /* 0x0003e8000c101524 */
[----:B------:R1:W-:Y:S01]  /*82c0*/  @P2 STG.E.U16 desc[UR36][R4.64+0x150], R30 ;  /* 0x0001501e04002986 */ /* 0x0003e2000c101524 */
[----:B0-----:R-:W-:Y:S02]  /*82d0*/  @P1 IMAD.MOV.U32 R6, RZ, RZ, R4 ;  /* 0x000000ffff061224 */ /* 0x001fe400078e0004 */
[----:B------:R-:W-:-:S05]  /*82e0*/  @P1 IMAD.MOV.U32 R7, RZ, RZ, R5 ;  /* 0x000000ffff071224 */ /* 0x000fca00078e0005 */
[----:B------:R1:W-:Y:S02]  /*82f0*/  @P1 STG.E.U16 desc[UR36][R6.64+0x152], R31 ;  /* 0x0001521f06001986 */ /* 0x0003e4000c101524 */
.L_x_207:
[----:B------:R-:W-:Y:S05]  /*8300*/  BSYNC B0 ;  /* 0x0000000000007941 */ /* 0x000fea0003800000 */
.L_x_33:
[----:B------:R-:W-:Y:S01]  /*8310*/  ULDC UR4, c[0x0][0xc] ;  /* 0x0000030000047ab9 */ /* 0x000fe20000000800 */
[----:B------:R-:W-:Y:S01]  /*8320*/  ULDC UR5, c[0x0][0x10] ;  /* 0x0000040000057ab9 */ /* 0x000fe20000000800 */
[----:B------:R-:W0:Y:S01]  /*8330*/  LDC R3, c[0x0][0x14] ;  /* 0x00000500ff037b82 */ /* 0x000e220000000800 */
[----:B------:R-:W-:Y:S01]  /*8340*/  UIMAD.WIDE.U32 UR4, UR4, UR5, URZ ;  /* 0x00000005040472a5 */ /* 0x000fe2000f8e003f */
[----:B------:R-:W-:Y:S02]  /*8350*/  IMAD.MOV.U32 R116, RZ, RZ, -0x1 ;  /* 0xffffffffff747424 */ /* 0x000fe400078e00ff */
[----:B------:R-:W-:-:S03]  /*8360*/  IMAD.MOV.U32 R113, RZ, RZ, -0x1 ;  /* 0xffffffffff717424 */ /* 0x000fc600078e00ff */
[----:B0-----:R-:W-:-:S04]  /*8370*/  IMAD.WIDE.U32 R16, R3, UR4, R16 ;  /* 0x0000000403107c25 */ /* 0x001fc8000f8e0010 */
[----:B------:R-:W-:Y:S01]  /*8380*/  IMAD R3, R3, UR5, RZ ;  /* 0x0000000503037c24 */ /* 0x000fe2000f8e02ff */
[----:B------:R-:W-:Y:S02]  /*8390*/  ULDC.64 UR4, c[0x0][0x650] ;  /* 0x0001940000047ab9 */ /* 0x000fe40000000a00 */
[----:B------:R-:W-:Y:S01]  /*83a0*/  ISETP.GE.U32.AND P0, PT, R16, UR4, PT ;  /* 0x0000000410007c0c */ /* 0x000fe2000bf06070 */
[--C-:B------:R-:W-:Y:S01]  /*83b0*/  IMAD.IADD R17, R17, 0x1, R3.reuse ;  /* 0x0000000111117824 */ /* 0x100fe200078e0203 */
[----:B------:R-:W-:-:S04]  /*83c0*/  PRMT R3, RZ, 0x7610, R3 ;  /* 0x00007610ff037816 */ /* 0x000fc80000000003 */
[----:B------:R-:W-:-:S13]  /*83d0*/  ISETP.GE.U32.AND.EX P0, PT, R17, UR5, PT, P0 ;  /* 0x0000000511007c0c */ /* 0x000fda000bf06100 */
[----:B------:R-:W-:Y:S05]  /*83e0*/  @P0 BRA `(.L_x_208) ;  /* 0x0000000400640947 */ /* 0x000fea0003800000 */
[----:B-1----:R-:W0:Y:S01]  /*83f0*/  S2R R12, SR_CTAID.X ;  /* 0x00000000000c7919 */ /* 0x002e220000002500 */
[----:B------:R-:W1:Y:S01]  /*8400*/  LDC.64 R10, c[0x0][0x628] ;  /* 0x00018a00ff0a7b82 */ /* 0x000e620000000a00 */
[----:B------:R-:W-:Y:S01]  /*8410*/  ULDC UR4, c[0x0][0x150] ;  /* 0x0000540000047ab9 */ /* 0x000fe20000000800 */
[----:B------:R-:W-:Y:S01]  /*8420*/  IMAD.MOV.U32 R8, RZ, RZ, R16 ;  /* 0x000000ffff087224 */ /* 0x000fe200078e0010 */
[----:B------:R-:W0:Y:S01]  /*8430*/  S2R R24, SR_CTAID.Y ;  /* 0x0000000000187919 */ /* 0x000e220000002600 */
[----:B------:R-:W-:-:S04]  /*8440*/  IMAD.MOV.U32 R9, RZ, RZ, R17 ;  /* 0x000000ffff097224 */ /* 0x000fc800078e0011 */
[----:B------:R-:W2:Y:S08]  /*8450*/  LDC R21, c[0x0][0x144] ;  /* 0x00005100ff157b82 */ /* 0x000eb00000000800 */
[----:B------:R-:W2:Y:S08]  /*8460*/  LDC R0, c[0x0][0x630] ;  /* 0x00018c00ff007b82 */ /* 0x000eb00000000800 */
[----:B------:R-:W2:Y:S01]  /*8470*/  LDC.64 R14, c[0x0][0x620] ;  /* 0x00018800ff0e7b82 */ /* 0x000ea20000000a00 */
[----:B-1----:R-:W-:-:S04]  /*8480*/  ISETP.NE.U32.AND P0, PT, R10, RZ, PT ;  /* 0x000000ff0a00720c */ /* 0x002fc80003f05070 */
[----:B------:R-:W-:Y:S02]  /*8490*/  ISETP.NE.AND.EX P0, PT, R11, RZ, PT, P0 ;  /* 0x000000ff0b00720c */ /* 0x000fe40003f05300 */
[----:B0-----:R-:W-:-:S05]  /*84a0*/  I2FP.F32.U32 R3, R12 ;  /* 0x0000000c00037245 */ /* 0x001fca0000201000 */
[----:B------:R-:W-:-:S04]  /*84b0*/  FMUL R3, R3, UR4 ;  /* 0x0000000403037c20 */ /* 0x000fc80008400000 */
[----:B------:R0:W1:Y:S02]  /*84c0*/  F2I.U32.TRUNC.NTZ R20, R3 ;  /* 0x0000000300147305 */ /* 0x000064000020f000 */
[----:B------:R-:W-:Y:S05]  /*84d0*/  @!P0 BRA `(.L_x_209) ;  /* 0x0000000000288947 */ /* 0x000fea0003800000 */
[----:B0-----:R-:W0:Y:S02]  /*84e0*/  LDC R3, c[0x0][0x634] ;  /* 0x00018d00ff037b82 */ /* 0x001e240000000800 */
[----:B0-----:R-:W-:-:S05]  /*84f0*/  IADD3 R3, P0, R16, R3, RZ ;  /* 0x0000000310037210 */ /* 0x001fca0007f1e0ff */
[----:B------:R-:W-:-:S04]  /*8500*/  IMAD.X R13, RZ, RZ, R17, P0 ;  /* 0x000000ffff0d7224 */ /* 0x000fc800000e0611 */
[----:B--234-:R-:W-:-:S04]  /*8510*/  IMAD.WIDE.U32 R4, R13, R10, RZ ;  /* 0x0000000a0d047225 */ /* 0x01cfc800078e00ff */
[----:B------:R-:W-:-:S04]  /*8520*/  IMAD.WIDE.U32 R6, P0, R3, R11, R4 ;  /* 0x0000000b03067225 */ /* 0x000fc80007800004 */
[----:B------:R-:W-:-:S04]  /*8530*/  IMAD.WIDE.U32 R4, R3, R10, RZ ;  /* 0x0000000a03047225 */ /* 0x000fc800078e00ff */
[----:B------:R-:W-:Y:S01]  /*8540*/  IMAD.X R9, RZ, RZ, RZ, P0 ;  /* 0x000000ffff097224 */ /* 0x000fe200000e06ff */
[----:B------:R-:W-:Y:S01]  /*8550*/  IADD3 RZ, P0, R5, R6, RZ ;  /* 0x0000000605ff7210 */ /* 0x000fe20007f1e0ff */
[----:B------:R-:W-:-:S04]  /*8560*/  IMAD.MOV.U32 R8, RZ, RZ, R7 ;  /* 0x000000ffff087224 */ /* 0x000fc800078e0007 */
[----:B------:R-:W-:-:S08]  /*8570*/  IMAD.WIDE.U32.X R8, R13, R11, R8, P0 ;  /* 0x0000000b0d087225 */ /* 0x000fd000000e0408 */
.L_x_209:
[----:B------:R-:W3:Y:S01]  /*8580*/  LDC.64 R28, c[0x0][0x640] ;  /* 0x00019000ff1c7b82 */ /* 0x000ee20000000a00 */
[-CC-:B--2---:R-:W-:Y:S01]  /*8590*/  SHF.R.U64 R113, R8, R0.reuse, R9.reuse ;  /* 0x0000000008717219 */ /* 0x184fe20000001209 */
[----:B-1----:R-:W-:Y:S01]  /*85a0*/  IMAD.MOV R20, RZ, RZ, -R20 ;  /* 0x000000ffff147224 */ /* 0x002fe200078e0a14 */
[----:B------:R-:W-:Y:S01]  /*85b0*/  SHF.R.U32.HI R0, RZ, R0, R9 ;  /* 0x00000000ff007219 */ /* 0x000fe20000011609 */
[----:B------:R-:W-:Y:S01]  /*85c0*/  ULDC UR4, c[0x0][0x154] ;  /* 0x0000550000047ab9 */ /* 0x000fe20000000800 */
[----:B0-----:R-:W-:Y:S01]  /*85d0*/  IADD3 R3, P0, RZ, -R113, RZ ;  /* 0x80000071ff037210 */ /* 0x001fe20007f1e0ff */
[----:B------:R-:W-:Y:S02]  /*85e0*/  IMAD R21, R21, R20, R12 ;  /* 0x0000001415157224 */ /* 0x000fe400078e020c */
[----:B------:R-:W0:Y:S01]  /*85f0*/  LDC R6, c[0x0][0x618] ;  /* 0x00018600ff067b82 */ /* 0x000e220000000800 */
[----:B------:R-:W-:Y:S02]  /*8600*/  IMAD.MOV.U32 R7, RZ, RZ, 0x1 ;  /* 0x00000001ff077424 */ /* 0x000fe400078e00ff */
[----:B---34-:R-:W-:-:S04]  /*8610*/  IMAD.X R5, RZ, RZ, ~R0, P0 ;  /* 0x000000ffff057224 */ /* 0x018fc800000e0e00 */
[-C--:B------:R-:W-:Y:S01]  /*8620*/  IMAD R0, R5, R14.reuse, RZ ;  /* 0x0000000e05007224 */ /* 0x080fe200078e02ff */
[----:B------:R-:W1:Y:S01]  /*8630*/  LDC R8, c[0x0][0x608] ;  /* 0x00018200ff087b82 */ /* 0x000e620000000800 */
[----:B------:R-:W-:-:S04]  /*8640*/  IMAD.WIDE.U32 R4, R3, R14, R16 ;  /* 0x0000000e03047225 */ /* 0x000fc800078e0010 */
[----:B------:R-:W-:Y:S01]  /*8650*/  IMAD R3, R3, R15, R0 ;  /* 0x0000000f03037224 */ /* 0x000fe200078e0200 */
[----:B------:R-:W-:Y:S02]  /*8660*/  I2FP.F32.U32 R0, R24 ;  /* 0x0000001800007245 */ /* 0x000fe40000201000 */
[----:B------:R-:W2:Y:S01]  /*8670*/  LDC R26, c[0x0][0x658] ;  /* 0x00019600ff1a7b82 */ /* 0x000ea20000000800 */
[----:B------:R-:W-:Y:S01]  /*8680*/  IMAD.IADD R3, R5, 0x1, R3 ;  /* 0x0000000105037824 */ /* 0x000fe200078e0203 */
[----:B------:R-:W-:Y:S01]  /*8690*/  ISETP.NE.U32.AND P0, PT, R28, RZ, PT ;  /* 0x000000ff1c00720c */ /* 0x000fe20003f05070 */
[----:B------:R-:W-:Y:S01]  /*86a0*/  FMUL R0, R0, UR4 ;  /* 0x0000000400007c20 */ /* 0x000fe20008400000 */
[----:B------:R-:W-:Y:S02]  /*86b0*/  IMAD.MOV.U32 R5, RZ, RZ, -0x1 ;  /* 0xffffffffff057424 */ /* 0x000fe400078e00ff */
[----:B------:R-:W-:Y:S01]  /*86c0*/  ISETP.NE.AND.EX P0, PT, R29, RZ, PT, P0 ;  /* 0x000000ff1d00720c */ /* 0x000fe20003f05300 */
[----:B------:R3:W4:Y:S01]  /*86d0*/  F2I.U32.TRUNC.NTZ R13, R0 ;  /* 0x00000000000d7305 */ /* 0x000722000020f000 */
[----:B------:R-:W3:Y:S01]  /*86e0*/  LDC R15, c[0x0][0x148] ;  /* 0x00005200ff0f7b82 */ /* 0x000ee20000000800 */
[----:B0-----:R-:W-:-:S02]  /*86f0*/  SHF.R.U64 R12, R4, R6, R3 ;  /* 0x00000006040c7219 */ /* 0x001fc40000001203 */
[----:B------:R-:W-:-:S05]  /*8700*/  SHF.R.U32.HI R3, RZ, R6, R3 ;  /* 0x00000006ff037219 */ /* 0x000fca0000011603 */
[----:B------:R-:W0:Y:S01]  /*8710*/  LDC R20, c[0x0][0x600] ;  /* 0x00018000ff147b82 */ /* 0x000e220000000800 */
[-CC-:B-1----:R-:W-:Y:S02]  /*8720*/  SHF.R.U64 R10, R12, R8.reuse, R3.reuse ;  /* 0x000000080c0a7219 */ /* 0x182fe40000001203 */
[----:B------:R-:W-:-:S05]  /*8730*/  SHF.R.U32.HI R3, RZ, R8, R3 ;  /* 0x00000008ff037219 */ /* 0x000fca0000011603 */
[----:B------:R-:W1:Y:S01]  /*8740*/  LDC R27, c[0x0][0x648] ;  /* 0x00019200ff1b7b82 */ /* 0x000e620000000800 */
[-C--:B--2---:R-:W-:Y:S02]  /*8750*/  SHF.L.U32 R4, R5, R26.reuse, RZ ;  /* 0x0000001a05047219 */ /* 0x084fe400000006ff */
[-CC-:B------:R-:W-:Y:S02]  /*8760*/  SHF.R.U64 R14, R10, R26.reuse, R3.reuse ;  /* 0x0000001a0a0e7219 */ /* 0x180fe40000001203 */
[----:B------:R-:W-:Y:S02]  /*8770*/  SHF.R.U32.HI R5, RZ, R26, R3 ;  /* 0x0000001aff057219 */ /* 0x000fe40000011603 */
[----:B------:R-:W-:Y:S01]  /*8780*/  LOP3.LUT R25, RZ, R4, RZ, 0x33, !PT ;  /* 0x00000004ff197212 */ /* 0x000fe200078e33ff */
[----:B------:R-:W2:Y:S01]  /*8790*/  LDC R30, c[0x0][0x638] ;  /* 0x00018e00ff1e7b82 */ /* 0x000ea20000000800 */
[----:B------:R-:W-:Y:S01]  /*87a0*/  SHF.L.U32 R26, R7, R26, RZ ;  /* 0x0000001a071a7219 */ /* 0x000fe200000006ff */
[----:B------:R-:W-:-:S06]  /*87b0*/  IMAD.MOV.U32 R4, RZ, RZ, R14 ;  /* 0x000000ffff047224 */ /* 0x000fcc00078e000e */
[----:B------:R-:W0:Y:S01]  /*87c0*/  LDC R31, c[0x0][0x610] ;  /* 0x00018400ff1f7b82 */ /* 0x000e220000000800 */
[----:B----4-:R-:W-:Y:S05]  /*87d0*/  @!P0 BRA `(.L_x_210) ;  /* 0x0000000000288947 */ /* 0x010fea0003800000 */
        /* <DEDUP_REMOVED lines=10> */
.L_x_210:
[----:B------:R-:W-:Y:S01]  /*8880*/  ISETP.NE.AND P0, PT, R2, 0x1, PT ;  /* 0x000000010200780c */ /* 0x000fe20003f05270 */
[----:B0-----:R-:W-:Y:S01]  /*8890*/  VIADD R7, R20, 0xffffffff ;  /* 0xffffffff14077836 */ /* 0x001fe20000000000 */
[----:B-1-3--:R-:W-:Y:S01]  /*88a0*/  SHF.R.U64 R0, R4, R27, R5 ;  /* 0x0000001b04007219 */ /* 0x00afe20000001205 */
[----:B------:R-:W-:Y:S01]  /*88b0*/  IMAD.MOV R13, RZ, RZ, -R13 ;  /* 0x000000ffff0d7224 */ /* 0x000fe200078e0a0d */
[----:B------:R-:W-:Y:S01]  /*88c0*/  LOP3.LUT R5, R10, R25, RZ, 0xc0, !PT ;  /* 0x000000190a057212 */ /* 0x000fe200078ec0ff */
[----:B------:R-:W-:Y:S01]  /*88d0*/  IMAD.MOV.U32 R4, RZ, RZ, 0x1 ;  /* 0x00000001ff047424 */ /* 0x000fe200078e00ff */
[----:B------:R-:W-:Y:S01]  /*88e0*/  LOP3.LUT R12, R12, R7, RZ, 0xc0, !PT ;  /* 0x000000070c0c7212 */ /* 0x000fe200078ec0ff */
[----:B------:R-:W-:Y:S02]  /*88f0*/  IMAD.MOV R3, RZ, RZ, -R0 ;  /* 0x000000ffff037224 */ /* 0x000fe400078e0a00 */
[----:B------:R-:W-:Y:S02]  /*8900*/  IMAD R0, R26, R0, R5 ;  /* 0x000000001a007224 */ /* 0x000fe400078e0205 */
[----:B--2---:R-:W-:-:S02]  /*8910*/  IMAD R3, R3, R30, R14 ;  /* 0x0000001e03037224 */ /* 0x004fc400078e020e */
[----:B------:R-:W-:Y:S02]  /*8920*/  @P0 IMAD R21, R15, R13, R24 ;  /* 0x0000000d0f150224 */ /* 0x000fe400078e0218 */
[----:B------:R-:W-:Y:S01]  /*8930*/  IMAD R5, R3, R20, R12 ;  /* 0x0000001403057224 */ /* 0x000fe200078e020c */
[----:B------:R-:W-:Y:S01]  /*8940*/  PRMT R3, R4, 0x7610, R3 ;  /* 0x0000761004037816 */ /* 0x000fe20000000003 */
[----:B------:R-:W-:-:S05]  /*8950*/  IMAD R0, R0, R31, R21 ;  /* 0x0000001f00007224 */ /* 0x000fca00078e0215 */
[----:B------:R-:W-:Y:S02]  /*8960*/  SEL R116, R5, R0, !P0 ;  /* 0x0000000005747207 */ /* 0x000fe40004000000 */
[----:B------:R-:W-:-:S07]  /*8970*/  SEL R0, R0, R5, !P0 ;  /* 0x0000000500007207 */ /* 0x000fce0004000000 */
.L_x_208:
[----:B------:R-:W-:Y:S01]  /*8980*/  LOP3.LUT P0, RZ, R3, 0xff, RZ, 0xc0, !PT ;  /* 0x000000ff03ff7812 */ /* 0x000fe2000780c0ff */
[----:B------:R-:W-:-:S12]  /*8990*/  IMAD.MOV.U32 R115, RZ, RZ, R0 ;  /* 0x000000ffff737224 */ /* 0x000fd800078e0000 */
[----:B------:R-:W-:Y:S05]  /*89a0*/  @P0 BRA `(.L_x_211) ;  /* 0xffffff8800b40947 */ /* 0x000fea000383ffff */
[----:B------:R-:W-:Y:S05]  /*89b0*/  EXIT ;  /* 0x000000000000794d */ /* 0x000fea0003800000 */
.L_x_8:
[----:B0-----:R-:W-:Y:S01]  /*89c0*/  ULDC.64 UR4, c[0x0][0x650] ;  /* 0x0001940000047ab9 */ /* 0x001fe20000000a00 */
        /* <DEDUP_REMOVED lines=25> */
.L_x_213:
[----:B------:R-:W0:Y:S01]  /*8b60*/  LDC.64 R28, c[0x0][0x640] ;  /* 0x00019000ff1c7b82 */ /* 0x000e220000000a00 */
[-CC-:B------:R-:W-:Y:S01]  /*8b70*/  SHF.R.U64 R22, R12, R6.reuse, R13.reuse ;  /* 0x000000060c167219 */ /* 0x180fe2000000120d */
[----:B------:R-:W-:Y:S01]  /*8b80*/  IMAD.MOV.U32 R30, RZ, RZ, 0x1 ;  /* 0x00000001ff1e7424 */ /* 0x000fe200078e00ff */
[----:B------:R-:W-:Y:S02]  /*8b90*/  SHF.R.U32.HI R6, RZ, R6, R13 ;  /* 0x00000006ff067219 */ /* 0x000fe4000001160d */
        /* <DEDUP_REMOVED lines=8> */
[----:B------:R-:W-:Y:S01]  /*8c20*/  IMAD.IADD R9, R9, 0x1, R11 ;  /* 0x0000000109097824 */ /* 0x000fe200078e020b */
[----:B0-----:R-:W-:-:S04]  /*8c30*/  ISETP.NE.U32.AND P0, PT, R28, RZ, PT ;  /* 0x000000ff1c00720c */ /* 0x001fc80003f05070 */
[----:B------:R-:W-:Y:S02]  /*8c40*/  ISETP.NE.AND.EX P0, PT, R29, RZ, PT, P0 ;  /* 0x000000ff1d00720c */ /* 0x000fe40003f05300 */
[----:B------:R-:W0:Y:S01]  /*8c50*/  LDC R20, c[0x0][0x600] ;  /* 0x00018000ff147b82 */ /* 0x000e220000000800 */
[-CC-:B-1----:R-:W-:Y:S01]  /*8c60*/  SHF.R.U64 R14, R8, R10.reuse, R9.reuse ;  /* 0x0000000a080e7219 */ /* 0x182fe20000001209 */
[----:B------:R-:W-:Y:S01]  /*8c70*/  IMAD.MOV.U32 R8, RZ, RZ, -0x1 ;  /* 0xffffffffff087424 */ /* 0x000fe200078e00ff */
[----:B------:R-:W-:-:S05]  /*8c80*/  SHF.R.U32.HI R9, RZ, R10, R9 ;  /* 0x0000000aff097219 */ /* 0x000fca0000011609 */
[----:B------:R-:W1:Y:S01]  /*8c90*/  LDC R24, c[0x0][0x648] ;  /* 0x00019200ff187b82 */ /* 0x000e620000000800 */
[-CC-:B--2---:R-:W-:Y:S02]  /*8ca0*/  SHF.R.U64 R23, R14, R12.reuse, R9.reuse ;  /* 0x0000000c0e177219 */ /* 0x184fe40000001209 */
[----:B------:R-:W-:-:S05]  /*8cb0*/  SHF.R.U32.HI R6, RZ, R12, R9 ;  /* 0x0000000cff067219 */ /* 0x000fca0000011609 */
[----:B------:R-:W2:Y:S01]  /*8cc0*/  LDC R26, c[0x0][0x638] ;  /* 0x00018e00ff1a7b82 */ /* 0x000ea20000000800 */
[-C--:B---3--:R-:W-:Y:S02]  /*8cd0*/  SHF.L.U32 R8, R8, R27.reuse, RZ ;  /* 0x0000001b08087219 */ /* 0x088fe400000006ff */
[-CC-:B------:R-:W-:Y:S02]  /*8ce0*/  SHF.R.U64 R25, R23, R27.reuse, R6.reuse ;  /* 0x0000001b17197219 */ /* 0x180fe40000001206 */
[----:B------:R-:W-:Y:S02]  /*8cf0*/  LOP3.LUT R32, RZ, R8, RZ, 0x33, !PT ;  /* 0x00000008ff207212 */ /* 0x000fe400078e33ff */
[----:B------:R-:W-:Y:S01]  /*8d00*/  SHF.R.U32.HI R9, RZ, R27, R6 ;  /* 0x0000001bff097219 */ /* 0x000fe20000011606 */
[----:B------:R-:W3:Y:S01]  /*8d10*/  LDC R31, c[0x0][0x610] ;  /* 0x00018400ff1f7b82 */ /* 0x000ee20000000800 */
[----:B------:R-:W-:Y:S01]  /*8d20*/  IMAD.MOV.U32 R8, RZ, RZ, R25 ;  /* 0x000000ffff087224 */ /* 0x000fe200078e0019 */
[----:B------:R-:W-:Y:S06]  /*8d30*/  @!P0 BRA `(.L_x_214) ;  /* 0x0000000000288947 */ /* 0x000fec0003800000 */
        /* <DEDUP_REMOVED lines=10> */
.L_x_214:
[----:B------:R-:W-:Y:S02]  /*8de0*/  ISETP.NE.AND P0, PT, R2, 0x1, PT ;  /* 0x000000010200780c */ /* 0x000fe40003f05270 */
[----:B-1----:R-:W-:Y:S01]  /*8df0*/  SHF.R.U64 R6, R8, R24, R9 ;  /* 0x0000001808067219 */ /* 0x002fe20000001209 */
[----:B0-----:R-:W-:Y:S01]  /*8e00*/  VIADD R9, R20, 0xffffffff ;  /* 0xffffffff14097836 */ /* 0x001fe20000000000 */
[----:B------:R-:W-:Y:S02]  /*8e10*/  SHF.L.U32 R30, R30, R27, RZ ;  /* 0x0000001b1e1e7219 */ /* 0x000fe400000006ff */
[----:B------:R-:W-:Y:S01]  /*8e20*/  LOP3.LUT R5, R23, R32, RZ, 0xc0, !PT ;  /* 0x0000002017057212 */ /* 0x000fe200078ec0ff */
[----:B------:R-:W-:-:S04]  /*8e30*/  IMAD.MOV R8, RZ, RZ, -R6 ;  /* 0x000000ffff087224 */ /* 0x000fc800078e0a06 */
[----:B------:R-:W-:Y:S01]  /*8e40*/  IMAD R6, R30, R6, R5 ;  /* 0x000000061e067224 */ /* 0x000fe200078e0205 */
[----:B------:R-:W-:Y:S01]  /*8e50*/  LOP3.LUT R5, R14, R9, RZ, 0xc0, !PT ;  /* 0x000000090e057212 */ /* 0x000fe200078ec0ff */
[----:B------:R-:W-:Y:S02]  /*8e60*/  @P0 IMAD R3, R7, R21, R4 ;  /* 0x0000001507030224 */ /* 0x000fe400078e0204 */
[----:B--2---:R-:W-:Y:S02]  /*8e70*/  IMAD R4, R8, R26, R25 ;  /* 0x0000001a08047224 */ /* 0x004fe400078e0219 */
[----:B---3--:R-:W-:Y:S02]  /*8e80*/  IMAD R3, R6, R31, R3 ;  /* 0x0000001f06037224 */ /* 0x008fe400078e0203 */
[----:B------:R-:W-:Y:S02]  /*8e90*/  IMAD R4, R4, R20, R5 ;  /* 0x0000001404047224 */ /* 0x000fe400078e0205 */
[----:B------:R-:W-:-:S02]  /*8ea0*/  IMAD.MOV.U32 R8, RZ, RZ, 0x1 ;  /* 0x00000001ff087424 */ /* 0x000fc400078e00ff */
[----:B------:R-:W-:Y:S01]  /*8eb0*/  IMAD.MOV.U32 R6, RZ, RZ, R22 ;  /* 0x000000ffff067224 */ /* 0x000fe200078e0016 */
[----:B------:R-:W-:Y:S02]  /*8ec0*/  SEL R20, R4, R3, !P0 ;  /* 0x0000000304147207 */ /* 0x000fe40004000000 */
[----:B------:R-:W-:-:S07]  /*8ed0*/  SEL R13, R3, R4, !P0 ;  /* 0x00000004030d7207 */ /* 0x000fce0004000000 */
.L_x_212:
[----:B------:R-:W-:-:S08]  /*8ee0*/  NOP ;  /* 0x0000000000007918 */ /* 0x000fd00000000000 */
[----:B------:R-:W0:-:S00]  /*8ef0*/  USETMAXREG.DEALLOC.CTAPOOL 0x28 ;  /* 0x00000028000079c8 */ /* 0x000e0000080e0500 */
[----:B0-----:R-:W-:-:S13]  /*8f00*/  ISETP.NE.AND P0, PT, R0, RZ, PT ;  /* 0x000000ff0000720c */ /* 0x001fda0003f05270 */
[----:B------:R-:W-:Y:S05]  /*8f10*/  @P0 EXIT ;  /* 0x000000000000094d */ /* 0x000fea0003800000 */
[----:B------:R-:W-:Y:S01]  /*8f20*/  LOP3.LUT P0, RZ, R8, 0xff, RZ, 0xc0, !PT ;  /* 0x000000ff08ff7812 */ /* 0x000fe2000780c0ff */
[----:B------:R-:W-:Y:S02]  /*8f30*/  IMAD.MOV.U32 R0, RZ, RZ, 0x1 ;  /* 0x00000001ff007424 */ /* 0x000fe400078e00ff */
[----:B------:R-:W-:-:S10]  /*8f40*/  IMAD.MOV.U32 R3, RZ, RZ, RZ ;  /* 0x000000ffff037224 */ /* 0x000fd400078e00ff */
[----:B------:R-:W-:Y:S05]  /*8f50*/  @!P0 BRA `(.L_x_215) ;  /* 0x0000000c003c8947 */ /* 0x000fea0003800000 */
[----:B------:R-:W0:Y:S01]  /*8f60*/  LDC R0, c[0x0][0x28c] ;  /* 0x0000a300ff007b82 */ /* 0x000e220000000800 */
[----:B------:R-:W1:Y:S01]  /*8f70*/  S2R R9, SR_CgaCtaId ;  /* 0x0000000000097919 */ /* 0x000e620000008800 */
[----:B------:R-:W-:Y:S01]  /*8f80*/  ULDC UR5, c[0x0][0x600] ;  /* 0x0001800000057ab9 */ /* 0x000fe20000000800 */
[----:B------:R-:W-:Y:S01]  /*8f90*/  ULDC UR4, c[0x0][0xc] ;  /* 0x0000030000047ab9 */ /* 0x000fe20000000800 */
[----:B------:R-:W-:Y:S01]  /*8fa0*/  UIADD3 UR16, UR5, -0x1, URZ ;  /* 0xffffffff05107890 */ /* 0x000fe2000fffe03f */
[----:B------:R-:W-:Y:S01]  /*8fb0*/  BSSY B0, `(.L_x_215) ;  /* 0x00000c9000007945 */ /* 0x000fe20003800000 */
[----:B------:R-:W-:Y:S01]  /*8fc0*/  ULDC UR6, c[0x0][0x658] ;  /* 0x0001960000067ab9 */ /* 0x000fe20000000800 */
[----:B------:R-:W-:Y:S01]  /*8fd0*/  ULDC UR5, c[0x0][0x10] ;  /* 0x0000040000057ab9 */ /* 0x000fe20000000800 */
[----:B------:R-:W-:Y:S01]  /*8fe0*/  UMOV UR7, 0xffffffff ;  /* 0xffffffff00077882 */ /* 0x000fe20000000000 */
[----:B------:R-:W-:Y:S01]  /*8ff0*/  UMOV UR8, 0x1 ;  /* 0x0000000100087882 */ /* 0x000fe20000000000 */
[----:B------:R-:W-:Y:S01]  /*9000*/  UIMAD.WIDE.U32 UR4, UR4, UR5, URZ ;  /* 0x00000005040472a5 */ /* 0x000fe2000f8e003f */
[----:B------:R-:W-:Y:S01]  /*9010*/  IMAD.MOV.U32 R11, RZ, RZ, 0x1 ;  /* 0x00000001ff0b7424 */ /* 0x000fe200078e00ff */
[----:B------:R-:W-:Y:S01]  /*9020*/  USHF.L.U32 UR7, UR7, UR6, URZ ;  /* 0x0000000607077299 */ /* 0x000fe2000800063f */
[----:B------:R-:W-:Y:S01]  /*9030*/  LOP3.LUT R8, R19, 0x2, RZ, 0xfc, !PT ;  /* 0x0000000213087812 */ /* 0x000fe200078efcff */
[----:B------:R-:W-:-:S02]  /*9040*/  USHF.L.U32 UR18, UR8, UR6, URZ ;  /* 0x0000000608127299 */ /* 0x000fc4000800063f */
[----:B------:R-:W-:Y:S01]  /*9050*/  ULOP3.LUT UR17, URZ, UR7, URZ, 0x33, !UPT ;  /* 0x000000073f117292 */ /* 0x000fe2000f8e333f */
[----:B------:R-:W-:Y:S01]  /*9060*/  ULDC UR6, c[0x0][0x14] ;  /* 0x0000050000067ab9 */ /* 0x000fe20000000800 */
[----:B------:R-:W-:Y:S01]  /*9070*/  ULDC.64 UR22, c[0x0][0x198] ;  /* 0x0000660000167ab9 */ /* 0x000fe20000000a00 */
[----:B------:R-:W-:Y:S02]  /*9080*/  UIMAD.WIDE.U32 UR20, UR4, UR6, URZ ;  /* 0x00000006041472a5 */ /* 0x000fe4000f8e003f */
[----:B------:R-:W-:Y:S01]  /*9090*/  UIMAD UR13, UR5, UR6, URZ ;  /* 0x00000006050d72a4 */ /* 0x000fe2000f8e023f */
[----:B0-----:R-:W-:-:S03]  /*90a0*/  VIADD R0, R0, 0xf ;  /* 0x0000000f00007836 */ /* 0x001fc60000000000 */
[----:B------:R-:W-:Y:S02]  /*90b0*/  UIADD3 UR13, UR21, UR13, URZ ;  /* 0x0000000d150d7290 */ /* 0x000fe4000fffe03f */
[----:B------:R-:W-:-:S04]  /*90c0*/  SHF.R.S32.HI R3, RZ, 0x1f, R0 ;  /* 0x0000001fff037819 */ /* 0x000fc80000011400 */
[----:B------:R-:W-:Y:S01]  /*90d0*/  LEA.HI R3, R3, R0, RZ, 0x4 ;  /* 0x0000000003037211 */ /* 0x000fe200078f20ff */
[----:B------:R-:W-:Y:S01]  /*90e0*/  IMAD.MOV.U32 R0, RZ, RZ, 0x1 ;  /* 0x00000001ff007424 */ /* 0x000fe200078e00ff */
[----:B-1----:R-:W-:Y:S02]  /*90f0*/  LOP3.LUT R9, R9, 0x1, RZ, 0xc0, !PT ;  /* 0x0000000109097812 */ /* 0x002fe400078ec0ff */
[----:B------:R-:W-:Y:S01]  /*9100*/  SHF.R.S32.HI R10, RZ, 0x4, R3 ;  /* 0x00000004ff0a7819 */ /* 0x000fe20000011403 */
[----:B------:R-:W-:-:S04]  /*9110*/  IMAD.MOV.U32 R3, RZ, RZ, RZ ;  /* 0x000000ffff037224 */ /* 0x000fc800078e00ff */
[----:B------:R-:W-:-:S07]  /*9120*/  VIADD R12, R10, 0x1 ;  /* 0x000000010a0c7836 */ /* 0x000fce0000000000 */
.L_x_226:
[----:B------:R-:W-:-:S03]  /*9130*/  UMOV UR4, 0xffffffff ;  /* 0xffffffff00047882 */ /* 0x000fc60000000000 */
[----:B------:R-:W-:Y:S05]  /*9140*/  BRA.DIV UR4, `(.L_x_216) ;  /* 0x0000001a04587947 */ /* 0x000fea000b800000 */
[----:B------:R-:W-:-:S13]  /*9150*/  ELECT P6, URZ, PT ;  /* 0x00000000003f782f */ /* 0x000fda00038c0000 */
.L_x_256:
[----:B------:R-:W0:Y:S01]  /*9160*/  LDC R4, c[0x0][0x28c] ;  /* 0x0000a300ff047b82 */ /* 0x000e220000000800 */
[----:B------:R-:W-:Y:S01]  /*9170*/  BSSY B1, `(.L_x_217) ;  /* 0x000003a000017945 */ /* 0x000fe20003800000 */
[----:B0-----:R-:W-:-:S13]  /*9180*/  ISETP.LT.OR P6, PT, R4, 0x1, !P6 ;  /* 0x000000010400780c */ /* 0x001fda00077c1670 */
[----:B------:R-:W-:Y:S05]  /*9190*/  @P6 BRA `(.L_x_218) ;  /* 0x0000000000dc6947 */ /* 0x000fea0003800000 */
[----:B------:R-:W-:Y:S02]  /*91a0*/  IMAD R20, R20, 0x2, R9 ;  /* 0x0000000214147824 */ /* 0x000fe400078e0209 */
[----:B------:R-:W-:Y:S02]  /*91b0*/  IMAD.SHL.U32 R21, R13, 0x80, RZ ;  /* 0x000000800d157824 */ /* 0x000fe400078e00ff */
[----:B------:R-:W-:Y:S02]  /*91c0*/  IMAD.MOV.U32 R22, RZ, RZ, RZ ;  /* 0x000000ffff167224 */ /* 0x000fe400078e00ff */
[----:B------:R-:W-:Y:S02]  /*91d0*/  IMAD.MOV.U32 R4, RZ, RZ, R12 ;  /* 0x000000ffff047224 */ /* 0x000fe400078e000c */
[----:B------:R-:W-:Y:S02]  /*91e0*/  IMAD.MOV.U32 R5, RZ, RZ, R0 ;  /* 0x000000ffff057224 */ /* 0x000fe400078e0000 */
[----:B------:R-:W-:-:S02]  /*91f0*/  IMAD.MOV.U32 R14, RZ, RZ, R3 ;  /* 0x000000ffff0e7224 */ /* 0x000fc400078e0003 */
[----:B------:R-:W-:-:S07]  /*9200*/  IMAD R15, R20, 0x58, RZ ;  /* 0x00000058140f7824 */ /* 0x000fce00078e02ff */
.L_x_221:
[----:B------:R-:W0:Y:S01]  /*9210*/  S2R R20, SR_CgaCtaId ;  /* 0x0000000000147919 */ /* 0x000e220000008800 */
[----:B------:R-:W-:Y:S02]  /*9220*/  MOV R7, 0x400 ;  /* 0x0000040000077802 */ /* 0x000fe40000000f00 */
[----:B------:R-:W-:-:S13]  /*9230*/  LOP3.LUT P1, RZ, R18, 0x7f, RZ, 0xc0, !PT ;  /* 0x0000007f12ff7812 */ /* 0x000fda000782c0ff */
[----:B------:R-:W1:Y:S01]  /*9240*/  @!P1 LDC R13, c[0x0][0x500] ;  /* 0x00014000ff0d9b82 */ /* 0x000e620000000800 */
[----:B0-----:R-:W-:Y:S02]  /*9250*/  LEA R23, R20, R7, 0x18 ;  /* 0x0000000714177211 */ /* 0x001fe400078ec0ff */
[----:B------:R-:W-:-:S03]  /*9260*/  SHF.L.U32 R7, R5, 0x1f, RZ ;  /* 0x0000001f05077819 */ /* 0x000fc600000006ff */
[----:B------:R-:W-:-:S04]  /*9270*/  IMAD R20, R14, 0x8, R23 ;  /* 0x000000080e147824 */ /* 0x000fc800078e0217 */
[----:B------:R-:W0:Y:S02]  /*9280*/  SYNCS.PHASECHK.TRANS64.TRYWAIT P0, [R20+URZ+0xb8], R7 ;  /* 0x0000b807140075a7 */ /* 0x000e24000800017f */
[----:B01----:R-:W-:Y:S05]  /*9290*/  @!P0 BRA `(.L_x_219) ;  /* 0x0000001800248947 */ /* 0x003fea0003800000 */
.L_x_257:
[----:B0-----:R-:W-:Y:S01]  /*92a0*/  PRMT R7, R8, 0x9910, RZ ;  /* 0x0000991008077816 */ /* 0x001fe200000000ff */
[----:B------:R0:W-:Y:S03]  /*92b0*/  @!P1 SYNCS.ARRIVE.TRANS64 RZ, [R20+URZ], R13 ;  /* 0x0000000d14ff99a7 */ /* 0x0001e6000800003f */
[----:B------:R-:W-:-:S13]  /*92c0*/  ISETP.NE.AND P0, PT, R7, 0x2, PT ;  /* 0x000000020700780c */ /* 0x000fda0003f05270 */
[----:B0-----:R-:W-:Y:S05]  /*92d0*/  @P0 BRA `(.L_x_220) ;  /* 0x0000000000040947 */ /* 0x001fea0003800000 */
[----:B------:R-:W-:Y:S01]  /*92e0*/  BPT.TRAP 0x1 ;  /* 0x000000040000795c */ /* 0x000fe20000300000 */
.L_x_220:
[----:B------:R-:W-:Y:S01]  /*92f0*/  IMAD R7, R14, 0x2, R9 ;  /* 0x000000020e077824 */ /* 0x000fe200078e0209 */
[----:B------:R-:W-:Y:S01]  /*9300*/  R2UR UR9, R20 ;  /* 0x00000000140972ca */ /* 0x000fe200000e0000 */
[--C-:B------:R-:W-:Y:S01]  /*9310*/  IMAD R13, R14, 0x1000, R23.reuse ;  /* 0x000010000e0d7824 */ /* 0x100fe200078e0217 */
[----:B------:R-:W-:Y:S01]  /*9320*/  UIADD3 UR4, UP0, UR22, 0xf0, URZ ;  /* 0x000000f016047890 */ /* 0x000fe2000ff1e03f */
[----:B------:R-:W-:Y:S01]  /*9330*/  IMAD R7, R7, 0x580, RZ ;  /* 0x0000058007077824 */ /* 0x000fe200078e02ff */
[----:B------:R-:W-:Y:S01]  /*9340*/  R2UR UR11, R21 ;  /* 0x00000000150b72ca */ /* 0x000fe200000e0000 */
[----:B------:R-:W-:Y:S01]  /*9350*/  VIADD R4, R4, 0xffffffff ;  /* 0xffffffff04047836 */ /* 0x000fe20000000000 */
[----:B------:R-:W-:Y:S01]  /*9360*/  R2UR UR5, R13 ;  /* 0x000000000d0572ca */ /* 0x000fe200000e0000 */
[----:B------:R-:W-:Y:S01]  /*9370*/  IMAD R7, R7, 0x2, R23 ;  /* 0x0000000207077824 */ /* 0x000fe200078e0217 */
[----:B------:R-:W-:Y:S01]  /*9380*/  R2UR UR10, R22 ;  /* 0x00000000160a72ca */ /* 0x000fe200000e0000 */
[----:B------:R-:W-:Y:S01]  /*9390*/  UIADD3 UR24, UP1, UR22, 0x1f0, URZ ;  /* 0x000001f016187890 */ /* 0x000fe2000ff3e03f */
[----:B------:R-:W-:Y:S01]  /*93a0*/  R2UR UR12, R6 ;  /* 0x00000000060c72ca */ /* 0x000fe200000e0000 */
[----:B------:R-:W-:Y:S01]  /*93b0*/  VIADD R14, R14, 0x1 ;  /* 0x000000010e0e7836 */ /* 0x000fe20000000000 */
[----:B------:R-:W-:Y:S01]  /*93c0*/  R2UR UR8, R7 ;  /* 0x00000000070872ca */ /* 0x000fe200000e0000 */
[----:B------:R-:W-:Y:S01]  /*93d0*/  UIADD3.X UR25, URZ, UR23, URZ, UP1, !UPT ;  /* 0x000000173f197290 */ /* 0x000fe20008ffe43f */
[----:B------:R-:W-:Y:S01]  /*93e0*/  R2UR UR19, R15 ;  /* 0x000000000f1372ca */ /* 0x000fe200000e0000 */
[----:B------:R-:W-:Y:S01]  /*93f0*/  UMOV UR6, 0x0 ;  /* 0x0000000000067882 */ /* 0x000fe20000000000 */
[----:B------:R-:W-:Y:S01]  /*9400*/  ISETP.GT.AND P1, PT, R4, 0x1, PT ;  /* 0x000000010400780c */ /* 0x000fe20003f24270 */
[----:B------:R-:W-:Y:S01]  /*9410*/  UMOV UR7, 0x10000000 ;  /* 0x1000000000077882 */ /* 0x000fe20000000000 */
[----:B------:R-:W-:Y:S01]  /*9420*/  ISETP.NE.AND P0, PT, R14, 0x17, PT ;  /* 0x000000170e00780c */ /* 0x000fe20003f05270 */
[----:B------:R-:W-:Y:S01]  /*9430*/  UIADD3 UR14, UR5, 0x280, URZ ;  /* 0x00000280050e7890 */ /* 0x000fe2000fffe03f */
[----:B------:R-:W-:Y:S01]  /*9440*/  VIADD R22, R22, 0x10 ;  /* 0x0000001016167836 */ /* 0x000fe20000000000 */
[----:B------:R-:W-:Y:S01]  /*9450*/  UIADD3.X UR5, URZ, UR23, URZ, UP0, !UPT ;  /* 0x000000173f057290 */ /* 0x000fe200087fe43f */
[----:B------:R-:W-:Y:S01]  /*9460*/  SEL R20, RZ, 0x1, P0 ;  /* 0x00000001ff147807 */ /* 0x000fe20000000000 */
[----:B------:R-:W-:Y:S01]  /*9470*/  UMOV UR26, 0x30000 ;  /* 0x00030000001a7882 */ /* 0x000fe20000000000 */
[----:B------:R-:W-:Y:S01]  /*9480*/  SEL R14, R14, RZ, P0 ;  /* 0x000000ff0e0e7207 */ /* 0x000fe20000000000 */
[----:B------:R-:W-:Y:S01]  /*9490*/  UIADD3 UR15, UR8, 0x17280, URZ ;  /* 0x00017280080f7890 */ /* 0x000fe2000fffe03f */
[----:B------:R-:W-:-:S02]  /*94a0*/  LOP3.LUT R5, R5, R20, RZ, 0x3c, !PT ;  /* 0x0000001405057212 */ /* 0x000fc400078e3cff */
[----:B------:R-:W-:Y:S02]  /*94b0*/  UMOV UR8, UR14 ;  /* 0x0000000e00087c82 */ /* 0x000fe40008000000 */
[----:B------:R0:W-:Y:S02]  /*94c0*/  UTMALDG.3D [UR8], [UR4], desc[UR6] ;  /* 0x00000608040075b4 */ /* 0x0001e40008011000 */
[----:B0-----:R-:W-:Y:S01]  /*94d0*/  UMOV UR8, UR15 ;  /* 0x0000000f00087c82 */ /* 0x001fe20008000000 */
[----:B------:R-:W-:Y:S02]  /*94e0*/  UMOV UR11, UR19 ;  /* 0x00000013000b7c82 */ /* 0x000fe40008000000 */
[----:B------:R0:W-:Y:S02]  /*94f0*/  UTMALDG.3D.MULTICAST [UR8], [UR24], UR26, desc[UR6] ;  /* 0x00000608180073b4 */ /* 0x0001e4000801181a */
[----:B0-----:R-:W-:Y:S05]  /*9500*/  @P1 BRA `(.L_x_221) ;  /* 0xfffffffc00401947 */ /* 0x001fea000383ffff */
.L_x_218:
[----:B------:R-:W-:Y:S05]  /*9510*/  BSYNC B1 ;  /* 0x0000000000017941 */ /* 0x000fea0003800000 */
.L_x_217:
[----:B------:R-:W-:Y:S01]  /*9520*/  LOP3.LUT P1, RZ, R11, 0xff, RZ, 0xc0, !PT ;  /* 0x000000ff0bff7812 */ /* 0x000fe2000782c0ff */
[C---:B------:R-:W-:Y:S01]  /*9530*/  IMAD.IADD R6, R10.reuse, 0x1, R3 ;  /* 0x000000010a067824 */ /* 0x040fe200078e0203 */
[----:B------:R-:W-:Y:S01]  /*9540*/  ULDC.64 UR4, c[0x0][0x650] ;  /* 0x0001940000047ab9 */ /* 0x000fe20000000a00 */
[----:B------:R-:W-:Y:S01]  /*9550*/  ISETP.GE.U32.AND P2, PT, R10, 0x17, PT ;  /* 0x000000170a00780c */ /* 0x000fe20003f46070 */
[----:B------:R-:W-:Y:S01]  /*9560*/  BSSY B1, `(.L_x_222) ;  /* 0x000006b000017945 */ /* 0x000fe20003800000 */
[----:B------:R-:W-:Y:S01]  /*9570*/  IMAD.MOV.U32 R13, RZ, RZ, -0x1 ;  /* 0xffffffffff0d7424 */ /* 0x000fe200078e00ff */
[----:B------:R-:W-:Y:S01]  /*9580*/  ISETP.GT.U32.AND P0, PT, R6, 0x16, PT ;  /* 0x000000160600780c */ /* 0x000fe20003f04070 */
[----:B------:R-:W-:Y:S01]  /*9590*/  IMAD.MOV.U32 R20, RZ, RZ, -0x1 ;  /* 0xffffffffff147424 */ /* 0x000fe200078e00ff */
[----:B------:R-:W-:Y:S02]  /*95a0*/  PRMT R11, RZ, 0x7610, R11 ;  /* 0x00007610ff0b7816 */ /* 0x000fe4000000000b */
[----:B------:R-:W-:-:S03]  /*95b0*/  ISETP.LT.U32.AND P0, PT, R10, 0x17, P0 ;  /* 0x000000170a00780c */ /* 0x000fc60000701070 */
[----:B------:R-:W0:Y:S01]  /*95c0*/  @P1 S2R R5, SR_CgaCtaId ;  /* 0x0000000000051919 */ /* 0x000e220000008800 */
[----:B------:R-:W-:-:S04]  /*95d0*/  @P1 MOV R4, 0x400 ;  /* 0x0000040000041802 */ /* 0x000fc80000000f00 */
[----:B0-----:R-:W-:Y:S01]  /*95e0*/  @P1 LEA R3, R5, R4, 0x18 ;  /* 0x0000000405031211 */ /* 0x001fe200078ec0ff */
[----:B------:R-:W-:-:S03]  /*95f0*/  IMAD.WIDE.U32 R4, R6, -0x4de9bd37, RZ ;  /* 0xb21642c906047825 */ /* 0x000fc600078e00ff */
[----:B------:R0:W-:Y:S01]  /*9600*/  @P1 SYNCS.ARRIVE.TRANS64.A1T0 RZ, [R3+URZ+0x188], RZ ;  /* 0x000188ff03ff19a7 */ /* 0x0001e2000810003f */
[----:B------:R-:W-:Y:S02]  /*9610*/  IADD3 R16, P1, R16, UR20, RZ ;  /* 0x0000001410107c10 */ /* 0x000fe4000ff3e0ff */
[----:B------:R-:W-:Y:S02]  /*9620*/  SHF.R.U32.HI R5, RZ, 0x4, R5 ;  /* 0x00000004ff057819 */ /* 0x000fe40000011605 */
[----:B------:R-:W-:Y:S02]  /*9630*/  IADD3.X R17, R17, UR13, RZ, P1, !PT ;  /* 0x0000000d11117c10 */ /* 0x000fe40008ffe4ff */
[----:B------:R-:W-:Y:S02]  /*9640*/  PRMT R4, RZ, 0x7610, R4 ;  /* 0x00007610ff047816 */ /* 0x000fe40000000004 */
[----:B0-----:R-:W-:Y:S02]  /*9650*/  SEL R3, RZ, 0x1, !P0 ;  /* 0x00000001ff037807 */ /* 0x001fe40004000000 */
[----:B------:R-:W-:-:S02]  /*9660*/  ISETP.GE.U32.AND P0, PT, R16, UR4, PT ;  /* 0x0000000410007c0c */ /* 0x000fc4000bf06070 */
[----:B------:R-:W-:Y:S01]  /*9670*/  LOP3.LUT R0, R0, R3, RZ, 0x3c, !PT ;  /* 0x0000000300007212 */ /* 0x000fe200078e3cff */
[----:B------:R-:W-:Y:S01]  /*9680*/  IMAD R3, R5, -0x17, R6 ;  /* 0xffffffe905037824 */ /* 0x000fe200078e0206 */
[----:B------:R-:W-:Y:S01]  /*9690*/  ISETP.GE.U32.AND.EX P0, PT, R17, UR5, PT, P0 ;  /* 0x0000000511007c0c */ /* 0x000fe2000bf06100 */
[----:B------:R-:W-:Y:S01]  /*96a0*/  IMAD.MOV.U32 R6, RZ, RZ, -0x1 ;  /* 0xffffffffff067424 */ /* 0x000fe200078e00ff */
[----:B------:R-:W-:-:S11]  /*96b0*/  @P2 LOP3.LUT R0, R0, 0x1, R5, 0x78, !PT ;  /* 0x0000000100002812 */ /* 0x000fd600078e7805 */
[----:B------:R-:W-:Y:S05]  /*96c0*/  @P0 BRA `(.L_x_223) ;  /* 0x0000000400500947 */ /* 0x000fea0003800000 */
[----:B------:R-:W0:Y:S01]  /*96d0*/  S2R R15, SR_CTAID.X ;  /* 0x00000000000f7919 */ /* 0x000e220000002500 */
[----:B------:R-:W-:Y:S01]  /*96e0*/  ULDC.64 UR4, c[0x0][0x628] ;  /* 0x00018a0000047ab9 */ /* 0x000fe20000000a00 */
[----:B------:R-:W1:Y:S01]  /*96f0*/  LDC R20, c[0x0][0x144] ;  /* 0x00005100ff147b82 */ /* 0x000e620000000800 */
[----:B------:R-:W-:Y:S01]  /*9700*/  ISETP.NE.U32.AND P0, PT, RZ, UR4, PT ;  /* 0x00000004ff007c0c */ /* 0x000fe2000bf05070 */
[----:B------:R-:W2:Y:S01]  /*9710*/  S2R R13, SR_CTAID.Y ;  /* 0x00000000000d7919 */ /* 0x000ea20000002600 */
[----:B------:R-:W-:Y:S01]  /*9720*/  ULDC UR7, c[0x0][0x630] ;  /* 0x00018c0000077ab9 */ /* 0x000fe20000000800 */
[----:B------:R-:W-:Y:S01]  /*9730*/  ULDC UR8, c[0x0][0x150] ;  /* 0x0000540000087ab9 */ /* 0x000fe20000000800 */
[----:B------:R-:W-:Y:S01]  /*9740*/  ISETP.NE.AND.EX P0, PT, RZ, UR5, PT, P0 ;  /* 0x00000005ff007c0c */ /* 0x000fe2000bf05300 */
[----:B------:R-:W-:Y:S02]  /*9750*/  IMAD.MOV.U32 R4, RZ, RZ, R16 ;  /* 0x000000ffff047224 */ /* 0x000fe400078e0010 */
[----:B------:R-:W-:Y:S01]  /*9760*/  IMAD.MOV.U32 R5, RZ, RZ, R17 ;  /* 0x000000ffff057224 */ /* 0x000fe200078e0011 */
[----:B0-----:R-:W-:-:S09]  /*9770*/  I2FP.F32.U32 R22, R15 ;  /* 0x0000000f00167245 */ /* 0x001fd20000201000 */
[----:B------:R-:W-:Y:S05]  /*9780*/  @!P0 BRA `(.L_x_224) ;  /* 0x0000000000288947 */ /* 0x000fea0003800000 */
[----:B------:R-:W-:Y:S02]  /*9790*/  ULDC UR6, c[0x0][0x634] ;  /* 0x00018d0000067ab9 */ /* 0x000fe40000000800 */
[----:B------:R-:W-:-:S05]  /*97a0*/  IADD3 R5, P0, R16, UR6, RZ ;  /* 0x0000000610057c10 */ /* 0x000fca000ff1e0ff */
[----:B------:R-:W-:-:S04]  /*97b0*/  IMAD.X R21, RZ, RZ, R17, P0 ;  /* 0x000000ffff157224 */ /* 0x000fc800000e0611 */
[----:B------:R-:W-:-:S04]  /*97c0*/  IMAD.WIDE.U32 R6, R21, UR4, RZ ;  /* 0x0000000415067c25 */ /* 0x000fc8000f8e00ff */
[----:B------:R-:W-:-:S04]  /*97d0*/  IMAD.WIDE.U32 R6, P0, R5, UR5, R6 ;  /* 0x0000000505067c25 */ /* 0x000fc8000f800006 */
[----:B------:R-:W-:-:S04]  /*97e0*/  IMAD.WIDE.U32 R4, R5, UR4, RZ ;  /* 0x0000000405047c25 */ /* 0x000fc8000f8e00ff */
[----:B------:R-:W-:Y:S01]  /*97f0*/  IMAD.MOV.U32 R4, RZ, RZ, R7 ;  /* 0x000000ffff047224 */ /* 0x000fe200078e0007 */
[----:B------:R-:W-:Y:S01]  /*9800*/  IADD3 RZ, P1, R5, R6, RZ ;  /* 0x0000000605ff7210 */ /* 0x000fe20007f3e0ff */
[----:B------:R-:W-:-:S04]  /*9810*/  IMAD.X R5, RZ, RZ, RZ, P0 ;  /* 0x000000ffff057224 */ /* 0x000fc800000e06ff */
[----:B------:R-:W-:-:S08]  /*9820*/  IMAD.WIDE.U32.X R4, R21, UR5, R4, P1 ;  /* 0x0000000515047c25 */ /* 0x000fd000088e0404 */
.L_x_224:
[----:B------:R-:W-:Y:S01]  /*9830*/  FMUL R22, R22, UR8 ;  /* 0x0000000816167c20 */ /* 0x000fe20008400000 */
[--C-:B------:R-:W-:Y:S01]  /*9840*/  SHF.R.U64 R14, R4, UR7, R5.reuse ;  /* 0x00000007040e7c19 */ /* 0x100fe20008001205 */
[----:B------:R-:W-:Y:S01]  /*9850*/  ULDC.64 UR4, c[0x0][0x620] ;  /* 0x0001880000047ab9 */ /* 0x000fe20000000a00 */
[----:B------:R-:W-:Y:S01]  /*9860*/  SHF.R.U32.HI R4, RZ, UR7, R5 ;  /* 0x00000007ff047c19 */ /* 0x000fe20008011605 */
[----:B------:R-:W-:Y:S01]  /*9870*/  ULDC.64 UR6, c[0x0][0x640] ;  /* 0x0001900000067ab9 */ /* 0x000fe20000000a00 */
[----:B------:R-:W-:Y:S01]  /*9880*/  IADD3 R5, P0, RZ, -R14, RZ ;  /* 0x8000000eff057210 */ /* 0x000fe20007f1e0ff */
[----:B------:R-:W0:Y:S04]  /*9890*/  F2I.U32.TRUNC.NTZ R22, R22 ;  /* 0x0000001600167305 */ /* 0x000e28000020f000 */
[----:B------:R-:W-:Y:S01]  /*98a0*/  IMAD.X R4, RZ, RZ, ~R4, P0 ;  /* 0x000000ffff047224 */ /* 0x000fe200000e0e04 */
[----:B------:R-:W-:-:S03]  /*98b0*/  ISETP.NE.U32.AND P0, PT, RZ, UR6, PT ;  /* 0x00000006ff007c0c */ /* 0x000fc6000bf05070 */
[----:B------:R-:W-:Y:S01]  /*98c0*/  IMAD R4, R4, UR4, RZ ;  /* 0x0000000404047c24 */ /* 0x000fe2000f8e02ff */
[----:B------:R-:W-:-:S03]  /*98d0*/  ISETP.NE.AND.EX P0, PT, RZ, UR7, PT, P0 ;  /* 0x00000007ff007c0c */ /* 0x000fc6000bf05300 */
[C---:B------:R-:W-:Y:S01]  /*98e0*/  IMAD R7, R5.reuse, UR5, R4 ;  /* 0x0000000505077c24 */ /* 0x040fe2000f8e0204 */
[----:B------:R-:W-:Y:S01]  /*98f0*/  ULDC UR5, c[0x0][0x154] ;  /* 0x0000550000057ab9 */ /* 0x000fe20000000800 */
[----:B------:R-:W-:Y:S01]  /*9900*/  IMAD.WIDE.U32 R4, R5, UR4, R16 ;  /* 0x0000000405047c25 */ /* 0x000fe2000f8e0010 */
[----:B------:R-:W-:-:S03]  /*9910*/  ULDC UR4, c[0x0][0x618] ;  /* 0x0001860000047ab9 */ /* 0x000fc60000000800 */
[----:B0-----:R-:W-:Y:S02]  /*9920*/  IMAD.MOV R6, RZ, RZ, -R22 ;  /* 0x000000ffff067224 */ /* 0x001fe400078e0a16 */
[----:B------:R-:W-:Y:S02]  /*9930*/  IMAD.IADD R5, R5, 0x1, R7 ;  /* 0x0000000105057824 */ /* 0x000fe400078e0207 */
[----:B-1----:R-:W-:Y:S01]  /*9940*/  IMAD R15, R20, R6, R15 ;  /* 0x00000006140f7224 */ /* 0x002fe200078e020f */
[----:B--2---:R-:W-:Y:S01]  /*9950*/  I2FP.F32.U32 R6, R13 ;  /* 0x0000000d00067245 */ /* 0x004fe20000201000 */
[----:B------:R-:W0:Y:S01]  /*9960*/  LDC R20, c[0x0][0x148] ;  /* 0x00005200ff147b82 */ /* 0x000e220000000800 */
[--C-:B------:R-:W-:Y:S02]  /*9970*/  SHF.R.U64 R21, R4, UR4, R5.reuse ;  /* 0x0000000404157c19 */ /* 0x100fe40008001205 */
[----:B------:R-:W-:Y:S01]  /*9980*/  SHF.R.U32.HI R4, RZ, UR4, R5 ;  /* 0x00000004ff047c19 */ /* 0x000fe20008011605 */
[----:B------:R-:W-:Y:S01]  /*9990*/  FMUL R6, R6, UR5 ;  /* 0x0000000506067c20 */ /* 0x000fe20008400000 */
[----:B------:R-:W-:-:S02]  /*99a0*/  ULDC UR4, c[0x0][0x608] ;  /* 0x0001820000047ab9 */ /* 0x000fc40000000800 */
[--C-:B------:R-:W-:Y:S01]  /*99b0*/  SHF.R.U64 R23, R21, UR4, R4.reuse ;  /* 0x0000000415177c19 */ /* 0x100fe20008001204 */
[----:B------:R1:W2:Y:S01]  /*99c0*/  F2I.U32.TRUNC.NTZ R24, R6 ;  /* 0x0000000600187305 */ /* 0x0002a2000020f000 */
[----:B------:R-:W-:Y:S01]  /*99d0*/  SHF.R.U32.HI R4, RZ, UR4, R4 ;  /* 0x00000004ff047c19 */ /* 0x000fe20008011604 */
[----:B------:R-:W-:-:S03]  /*99e0*/  ULDC UR4, c[0x0][0x658] ;  /* 0x0001960000047ab9 */ /* 0x000fc60000000800 */
[--C-:B------:R-:W-:Y:S02]  /*99f0*/  SHF.R.U64 R22, R23, UR4, R4.reuse ;  /* 0x0000000417167c19 */ /* 0x100fe40008001204 */
[----:B------:R-:W-:-:S03]  /*9a00*/  SHF.R.U32.HI R25, RZ, UR4, R4 ;  /* 0x00000004ff197c19 */ /* 0x000fc60008011604 */
[----:B------:R-:W-:Y:S02]  /*9a10*/  IMAD.MOV.U32 R4, RZ, RZ, R22 ;  /* 0x000000ffff047224 */ /* 0x000fe400078e0016 */
[----:B------:R-:W-:Y:S01]  /*9a20*/  IMAD.MOV.U32 R5, RZ, RZ, R25 ;  /* 0x000000ffff057224 */ /* 0x000fe200078e0019 */
[----:B-1----:R-:W-:Y:S06]  /*9a30*/  @!P0 BRA `(.L_x_225) ;  /* 0x0000000000288947 */ /* 0x002fec0003800000 */
        /* <DEDUP_REMOVED lines=10> */
.L_x_225:
[----:B------:R-:W-:Y:S01]  /*9ae0*/  ISETP.NE.AND P0, PT, R2, 0x1, PT ;  /* 0x000000010200780c */ /* 0x000fe20003f05270 */
[----:B------:R-:W-:Y:S01]  /*9af0*/  ULDC UR4, c[0x0][0x648] ;  /* 0x0001920000047ab9 */ /* 0x000fe20000000800 */
[----:B------:R-:W-:Y:S01]  /*9b00*/  LOP3.LUT R23, R23, UR17, RZ, 0xc0, !PT ;  /* 0x0000001117177c12 */ /* 0x000fe2000f8ec0ff */
[----:B--2---:R-:W-:Y:S01]  /*9b10*/  IMAD.MOV R24, RZ, RZ, -R24 ;  /* 0x000000ffff187224 */ /* 0x004fe200078e0a18 */
[----:B------:R-:W-:Y:S01]  /*9b20*/  SHF.R.U64 R4, R4, UR4, R5 ;  /* 0x0000000404047c19 */ /* 0x000fe20008001205 */
[----:B------:R-:W-:Y:S01]  /*9b30*/  ULDC UR4, c[0x0][0x638] ;  /* 0x00018e0000047ab9 */ /* 0x000fe20000000800 */
[----:B------:R-:W-:Y:S01]  /*9b40*/  LOP3.LUT R21, R21, UR16, RZ, 0xc0, !PT ;  /* 0x0000001015157c12 */ /* 0x000fe2000f8ec0ff */
[----:B------:R-:W-:Y:S01]  /*9b50*/  ULDC UR5, c[0x0][0x610] ;  /* 0x0001840000057ab9 */ /* 0x000fe20000000800 */
[----:B------:R-:W-:Y:S02]  /*9b60*/  IMAD.MOV.U32 R6, RZ, RZ, R14 ;  /* 0x000000ffff067224 */ /* 0x000fe400078e000e */
[----:B------:R-:W-:-:S02]  /*9b70*/  IMAD.MOV R5, RZ, RZ, -R4 ;  /* 0x000000ffff057224 */ /* 0x000fc400078e0a04 */
[----:B------:R-:W-:Y:S02]  /*9b80*/  IMAD R4, R4, UR18, R23 ;  /* 0x0000001204047c24 */ /* 0x000fe4000f8e0217 */
[----:B0-----:R-:W-:Y:S02]  /*9b90*/  @P0 IMAD R15, R20, R24, R13 ;  /* 0x00000018140f0224 */ /* 0x001fe400078e020d */
[----:B------:R-:W-:Y:S01]  /*9ba0*/  IMAD R22, R5, UR4, R22 ;  /* 0x0000000405167c24 */ /* 0x000fe2000f8e0216 */
[----:B------:R-:W-:Y:S01]  /*9bb0*/  ULDC UR4, c[0x0][0x600] ;  /* 0x0001800000047ab9 */ /* 0x000fe20000000800 */
[----:B------:R-:W-:Y:S02]  /*9bc0*/  IMAD R15, R4, UR5, R15 ;  /* 0x00000005040f7c24 */ /* 0x000fe4000f8e020f */
[----:B------:R-:W-:Y:S02]  /*9bd0*/  IMAD R22, R22, UR4, R21 ;  /* 0x0000000416167c24 */ /* 0x000fe4000f8e0215 */
[----:B------:R-:W-:-:S03]  /*9be0*/  IMAD.MOV.U32 R4, RZ, RZ, 0x1 ;  /* 0x00000001ff047424 */ /* 0x000fc600078e00ff */
[----:B------:R-:W-:Y:S02]  /*9bf0*/  SEL R20, R22, R15, !P0 ;  /* 0x0000000f16147207 */ /* 0x000fe40004000000 */
[----:B------:R-:W-:-:S07]  /*9c00*/  SEL R13, R15, R22, !P0 ;  /* 0x000000160f0d7207 */ /* 0x000fce0004000000 */
.L_x_223:
[----:B------:R-:W-:Y:S05]  /*9c10*/  BSYNC B1 ;  /* 0x0000000000017941 */ /* 0x000fea0003800000 */
.L_x_222:
[----:B------:R-:W-:-:S13]  /*9c20*/  LOP3.LUT P0, RZ, R4, 0xff, RZ, 0xc0, !PT ;  /* 0x000000ff04ff7812 */ /* 0x000fda000780c0ff */
[----:B------:R-:W-:Y:S05]  /*9c30*/  @P0 BRA `(.L_x_226) ;  /* 0xfffffff4003c0947 */ /* 0x000fea000383ffff */
[----:B------:R-:W-:Y:S05]  /*9c40*/  BSYNC B0 ;  /* 0x0000000000007941 */ /* 0x000fea0003800000 */
.L_x_215:
[----:B------:R-:W-:-:S03]  /*9c50*/  UMOV UR4, 0xffffffff ;  /* 0xffffffff00047882 */ /* 0x000fc60000000000 */
[----:B------:R-:W-:Y:S05]  /*9c60*/  BRA.DIV UR4, `(.L_x_227) ;  /* 0x0000000e04c47947 */ /* 0x000fea000b800000 */
[----:B------:R-:W-:-:S13]  /*9c70*/  ELECT P6, URZ, PT ;  /* 0x00000000003f782f */ /* 0x000fda00038c0000 */
.L_x_260:
[----:B------:R-:W-:Y:S04]  /*9c80*/  BSSY B0, `(.L_x_228) ;  /* 0x00000d6000007945 */ /* 0x000fe80003800000 */
[----:B------:R-:W-:Y:S05]  /*9c90*/  @!P6 BRA `(.L_x_229) ;  /* 0x0000000c0050e947 */ /* 0x000fea0003800000 */
[----:B------:R-:W-:-:S04]  /*9ca0*/  LOP3.LUT R19, R19, 0x2, RZ, 0xfc, !PT ;  /* 0x0000000213137812 */ /* 0x000fc800078efcff */
[----:B------:R-:W-:-:S13]  /*9cb0*/  ISETP.NE.AND P0, PT, R19, 0x3, PT ;  /* 0x000000031300780c */ /* 0x000fda0003f05270 */
[----:B------:R-:W-:Y:S05]  /*9cc0*/  @!P0 BRA `(.L_x_230) ;  /* 0x0000000000048947 */ /* 0x000fea0003800000 */
[----:B------:R-:W-:Y:S01]  /*9cd0*/  BPT.TRAP 0x1 ;  /* 0x000000040000795c */ /* 0x000fe20000300000 */
.L_x_230:
[----:B------:R-:W0:Y:S01]  /*9ce0*/  S2R R5, SR_CgaCtaId ;  /* 0x0000000000057919 */ /* 0x000e220000008800 */
[----:B------:R-:W-:Y:S02]  /*9cf0*/  MOV R2, 0x400 ;  /* 0x0000040000027802 */ /* 0x000fe40000000f00 */
[----:B------:R-:W-:Y:S02]  /*9d00*/  SHF.L.U32 R4, R0, 0x1f, RZ ;  /* 0x0000001f00047819 */ /* 0x000fe400000006ff */
[----:B0-----:R-:W-:-:S05]  /*9d10*/  LEA R2, R5, R2, 0x18 ;  /* 0x0000000205027211 */ /* 0x001fca00078ec0ff */
[----:B------:R-:W-:-:S04]  /*9d20*/  VIADD R2, R2, 0xb8 ;  /* 0x000000b802027836 */ /* 0x000fc80000000000 */
[C---:B------:R-:W-:Y:S02]  /*9d30*/  IMAD R7, R3.reuse, 0x8, R2 ;  /* 0x0000000803077824 */ /* 0x040fe400078e0202 */
[----:B------:R-:W-:Y:S02]  /*9d40*/  VIADD R3, R3, 0x1 ;  /* 0x0000000103037836 */ /* 0x000fe40000000000 */
[----:B------:R-:W0:Y:S03]  /*9d50*/  SYNCS.PHASECHK.TRANS64.TRYWAIT P0, [R7+URZ], R4 ;  /* 0x00000004070075a7 */ /* 0x000e26000800017f */
[----:B------:R-:W-:-:S04]  /*9d60*/  ISETP.NE.AND P1, PT, R3, 0x17, PT ;  /* 0x000000170300780c */ /* 0x000fc80003f25270 */
[----:B------:R-:W-:Y:S02]  /*9d70*/  SEL R5, RZ, 0x1, P1 ;  /* 0x00000001ff057807 */ /* 0x000fe40000800000 */
[----:B------:R-:W-:Y:S02]  /*9d80*/  SEL R3, R3, RZ, P1 ;  /* 0x000000ff03037207 */ /* 0x000fe40000800000 */
[----:B------:R-:W-:-:S03]  /*9d90*/  LOP3.LUT R6, R0, R5, RZ, 0x3c, !PT ;  /* 0x0000000500067212 */ /* 0x000fc600078e3cff */
[----:B------:R-:W-:Y:S01]  /*9da0*/  IMAD R8, R3, 0x8, R2 ;  /* 0x0000000803087824 */ /* 0x000fe200078e0202 */
[----:B------:R-:W-:Y:S01]  /*9db0*/  SHF.L.U32 R5, R6, 0x1f, RZ ;  /* 0x0000001f06057819 */ /* 0x000fe200000006ff */
[----:B0-----:R-:W-:Y:S06]  /*9dc0*/  @!P0 BRA `(.L_x_231) ;  /* 0x0000000c008c8947 */ /* 0x001fec0003800000 */
.L_x_261:
[----:B------:R-:W1:Y:S01]  /*9dd0*/  SYNCS.PHASECHK.TRANS64.TRYWAIT P0, [R8+URZ], R5 ;  /* 0x00000005080075a7 */ /* 0x000e62000800017f */
[----:B------:R-:W-:-:S05]  /*9de0*/  VIADD R0, R3, 0x1 ;  /* 0x0000000103007836 */ /* 0x000fca0000000000 */
[----:B------:R-:W-:-:S04]  /*9df0*/  ISETP.NE.AND P1, PT, R0, 0x17, PT ;  /* 0x000000170000780c */ /* 0x000fc80003f25270 */
[----:B------:R-:W-:Y:S02]  /*9e00*/  SEL R3, RZ, 0x1, P1 ;  /* 0x00000001ff037807 */ /* 0x000fe40000800000 */
[----:B0-----:R-:W-:Y:S02]  /*9e10*/  SEL R7, R0, RZ, P1 ;  /* 0x000000ff00077207 */ /* 0x001fe40000800000 */
[----:B------:R-:W-:-:S03]  /*9e20*/  LOP3.LUT R6, R6, R3, RZ, 0x3c, !PT ;  /* 0x0000000306067212 */ /* 0x000fc600078e3cff */
[----:B------:R-:W-:Y:S01]  /*9e30*/  IMAD R9, R7, 0x8, R2 ;  /* 0x0000000807097824 */ /* 0x000fe200078e0202 */
[----:B------:R-:W-:Y:S01]  /*9e40*/  SHF.L.U32 R4, R6, 0x1f, RZ ;  /* 0x0000001f06047819 */ /* 0x000fe200000006ff */
[----:B-1----:R-:W-:Y:S06]  /*9e50*/  @!P0 BRA `(.L_x_232) ;  /* 0x0000000c007c8947 */ /* 0x002fec0003800000 */
.L_x_262:
[----:B------:R-:W1:Y:S01]  /*9e60*/  SYNCS.PHASECHK.TRANS64.TRYWAIT P0, [R9+URZ], R4 ;  /* 0x00000004090075a7 */ /* 0x000e62000800017f */
[----:B------:R-:W-:-:S05]  /*9e70*/  VIADD R0, R7, 0x1 ;  /* 0x0000000107007836 */ /* 0x000fca0000000000 */
[----:B------:R-:W-:-:S04]  /*9e80*/  ISETP.NE.AND P1, PT, R0, 0x17, PT ;  /* 0x000000170000780c */ /* 0x000fc80003f25270 */
[----:B------:R-:W-:Y:S02]  /*9e90*/  SEL R3, RZ, 0x1, P1 ;  /* 0x00000001ff037807 */ /* 0x000fe40000800000 */
[----:B------:R-:W-:Y:S02]  /*9ea0*/  SEL R7, R0, RZ, P1 ;  /* 0x000000ff00077207 */ /* 0x000fe40000800000 */
[----:B------:R-:W-:-:S03]  /*9eb0*/  LOP3.LUT R6, R6, R3, RZ, 0x3c, !PT ;  /* 0x0000000306067212 */ /* 0x000fc600078e3cff */
[----:B0-----:R-:W-:Y:S01]  /*9ec0*/  IMAD R8, R7, 0x8, R2 ;  /* 0x0000000807087824 */ /* 0x001fe200078e0202 */
[----:B------:R-:W-:Y:S01]  /*9ed0*/  SHF.L.U32 R5, R6, 0x1f, RZ ;  /* 0x0000001f06057819 */ /* 0x000fe200000006ff */
[----:B-1----:R-:W-:Y:S06]  /*9ee0*/  @!P0 BRA `(.L_x_233) ;  /* 0x0000000c006c8947 */ /* 0x002fec0003800000 */
.L_x_263:
        /* <DEDUP_REMOVED lines=9> */
.L_x_264:
        /* <DEDUP_REMOVED lines=9> */
.L_x_265:
        /* <DEDUP_REMOVED lines=9> */
.L_x_266:
        /* <DEDUP_REMOVED lines=9> */
.L_x_267:
        /* <DEDUP_REMOVED lines=9> */
.L_x_268:
        /* <DEDUP_REMOVED lines=9> */
.L_x_269:
        /* <DEDUP_REMOVED lines=9> */
.L_x_270:
        /* <DEDUP_REMOVED lines=9> */
.L_x_271:
        /* <DEDUP_REMOVED lines=9> */
.L_x_272:
        /* <DEDUP_REMOVED lines=9> */
.L_x_273:
        /* <DEDUP_REMOVED lines=9> */
.L_x_274:
        /* <DEDUP_REMOVED lines=9> */
.L_x_275:
        /* <DEDUP_REMOVED lines=9> */
.L_x_276:
        /* <DEDUP_REMOVED lines=9> */
.L_x_277:
        /* <DEDUP_REMOVED lines=9> */
.L_x_278:
        /* <DEDUP_REMOVED lines=9> */
.L_x_279:
        /* <DEDUP_REMOVED lines=9> */
.L_x_280:
[----:B------:R-:W1:Y:S01]  /*a880*/  SYNCS.PHASECHK.TRANS64.TRYWAIT P0, [R9+URZ], R4 ;  /* 0x00000004090075a7 */ /* 0x000e62000800017f */
[----:B------:R-:W-:-:S05]  /*a890*/  VIADD R0, R7, 0x1 ;  /* 0x0000000107007836 */ /* 0x000fca0000000000 */
[----:B------:R-:W-:-:S04]  /*a8a0*/  ISETP.NE.AND P1, PT, R0, 0x17, PT ;  /* 0x000000170000780c */ /* 0x000fc80003f25270 */
[----:B------:R-:W-:Y:S02]  /*a8b0*/  SEL R3, RZ, 0x1, P1 ;  /* 0x00000001ff037807 */ /* 0x000fe40000800000 */
[----:B------:R-:W-:Y:S02]  /*a8c0*/  SEL R7, R0, RZ, P1 ;  /* 0x000000ff00077207 */ /* 0x000fe40000800000 */
[----:B------:R-:W-:-:S03]  /*a8d0*/  LOP3.LUT R11, R6, R3, RZ, 0x3c, !PT ;  /* 0x00000003060b7212 */ /* 0x000fc600078e3cff */
[----:B------:R-:W-:Y:S01]  /*a8e0*/  IMAD R6, R7, 0x8, R2 ;  /* 0x0000000807067824 */ /* 0x000fe200078e0202 */
[----:B0-----:R-:W-:Y:S01]  /*a8f0*/  SHF.L.U32 R5, R11, 0x1f, RZ ;  /* 0x0000001f0b057819 */ /* 0x001fe200000006ff */
[----:B-1----:R-:W-:Y:S06]  /*a900*/  @!P0 BRA `(.L_x_251) ;  /* 0x00000008004c8947 */ /* 0x002fec0003800000 */
.L_x_281:
[----:B------:R-:W1:Y:S01]  /*a910*/  SYNCS.PHASECHK.TRANS64.TRYWAIT P0, [R6+URZ], R5 ;  /* 0x00000005060075a7 */ /* 0x000e62000800017f */
[----:B------:R-:W-:-:S05]  /*a920*/  VIADD R0, R7, 0x1 ;  /* 0x0000000107007836 */ /* 0x000fca0000000000 */
[----:B------:R-:W-:-:S04]  /*a930*/  ISETP.NE.AND P1, PT, R0, 0x17, PT ;  /* 0x000000170000780c */ /* 0x000fc80003f25270 */
[----:B0-----:R-:W-:Y:S02]  /*a940*/  SEL R4, RZ, 0x1, P1 ;  /* 0x00000001ff047807 */ /* 0x001fe40000800000 */
[----:B------:R-:W-:Y:S02]  /*a950*/  SEL R3, R0, RZ, P1 ;  /* 0x000000ff00037207 */ /* 0x000fe40000800000 */
[----:B------:R-:W-:Y:S01]  /*a960*/  LOP3.LUT R0, R11, R4, RZ, 0x3c, !PT ;  /* 0x000000040b007212 */ /* 0x000fe200078e3cff */
[----:B-1----:R-:W-:Y:S06]  /*a970*/  @!P0 BRA `(.L_x_252) ;  /* 0x0000000800448947 */ /* 0x002fec0003800000 */
.L_x_282:
[----:B------:R-:W-:Y:S01]  /*a980*/  IMAD R3, R3, 0x8, R2 ;  /* 0x0000000803037824 */ /* 0x000fe200078e0202 */
[----:B------:R-:W-:-:S07]  /*a990*/  SHF.L.U32 R0, R0, 0x1f, RZ ;  /* 0x0000001f00007819 */ /* 0x000fce00000006ff */
.L_x_253:
[----:B-1----:R1:W2:Y:S02]  /*a9a0*/  SYNCS.PHASECHK.TRANS64.TRYWAIT P0, [R3+URZ], R0 ;  /* 0x00000000030075a7 */ /* 0x0022a4000800017f */
[----:B--2---:R-:W-:Y:S05]  /*a9b0*/  @!P0 NANOSLEEP.SYNCS 0x989680 ;  /* 0x009896800000895d */ /* 0x004fea0003900000 */
[----:B------:R-:W2:Y:S02]  /*a9c0*/  @!P0 SYNCS.PHASECHK.TRANS64 P0, [R3+URZ], R0 ;  /* 0x00000000030085a7 */ /* 0x000ea4000800007f */
[----:B--2---:R-:W-:Y:S05]  /*a9d0*/  @!P0 BRA `(.L_x_253) ;  /* 0xfffffffc00f08947 */ /* 0x004fea000383ffff */
.L_x_229:
[----:B------:R-:W-:Y:S05]  /*a9e0*/  BSYNC B0 ;  /* 0x0000000000007941 */ /* 0x000fea0003800000 */
.L_x_228:
[----:B------:R-:W-:Y:S05]  /*a9f0*/  EXIT ;  /* 0x000000000000794d */ /* 0x000fea0003800000 */
.L_x_22:
[----:B---3--:R3:W4:Y:S02]  /*aa00*/  SYNCS.PHASECHK.TRANS64.TRYWAIT P1, [R3+URZ], R0 ;  /* 0x00000000030075a7 */ /* 0x008724000802017f */
[----:B----4-:R-:W-:Y:S05]  /*aa10*/  @!P1 NANOSLEEP.SYNCS 0x989680 ;  /* 0x009896800000995d */ /* 0x010fea0003900000 */
[----:B------:R-:W4:Y:S02]  /*aa20*/  @!P1 SYNCS.PHASECHK.TRANS64 P1, [R3+URZ], R0 ;  /* 0x00000000030095a7 */ /* 0x000f24000802007f */
[----:B----4-:R-:W-:Y:S05]  /*aa30*/  @!P1 BRA `(.L_x_22) ;  /* 0xfffffffc00f09947 */ /* 0x010fea000383ffff */
[----:B------:R-:W-:Y:S05]  /*aa40*/  BRA `(.L_x_21) ;  /* 0xffffff6c00447947 */ /* 0x000fea000383ffff */
.L_x_27:
[----:B-1----:R-:W-:-:S04]  /*aa50*/  IMAD.U32 R6, RZ, RZ, UR5 ;  /* 0x00000005ff067e24 */ /* 0x002fc8000f8e00ff */
[----:B------:R1:W2:Y:S03]  /*aa60*/  SYNCS.PHASECHK.TRANS64.TRYWAIT P1, [R6+URZ], R5 ;  /* 0x00000005060075a7 */ /* 0x0002a6000802017f */
[----:B--2---:R-:W-:Y:S05]  /*aa70*/  @!P1 NANOSLEEP.SYNCS 0x989680 ;  /* 0x009896800000995d */ /* 0x004fea0003900000 */
[----:B------:R-:W2:Y:S02]  /*aa80*/  @!P1 SYNCS.PHASECHK.TRANS64 P1, [R6+URZ], R5 ;  /* 0x00000005060095a7 */ /* 0x000ea4000802007f */
[----:B--2---:R-:W-:Y:S05]  /*aa90*/  @!P1 BRA `(.L_x_27) ;  /* 0xfffffffc00ec9947 */ /* 0x004fea000383ffff */
[----:B------:R-:W-:Y:S05]  /*aaa0*/  BRA `(.L_x_26) ;  /* 0xffffff7000e47947 */ /* 0x000fea000383ffff */
.L_x_216:
[----:B------:R-:W-:Y:S01]  /*aab0*/  BSSY B1, `(.L_x_254) ;  /* 0x0000006000017945 */ /* 0x000fe20003800000 */
[----:B------:R-:W-:-:S07]  /*aac0*/  IMAD.MOV.U32 R15, RZ, RZ, -0x1 ;  /* 0xffffffffff0f7424 */ /* 0x000fce00078e00ff */
[----:B------:R-:W-:Y:S05]  /*aad0*/  WARPSYNC.COLLECTIVE R15, `(.L_x_255) ;  /* 0x000000000f0c7348 */ /* 0x000fea0003c00000 */
[----:B------:R-:W-:Y:S02]  /*aae0*/  ELECT P6, UR62, PT ;  /* 0x00000000003e782f */ /* 0x000fe400038c0000 */
[----:B------:R-:W-:Y:S01]  /*aaf0*/  MOV R14, UR62 ;  /* 0x0000003e000e7c02 */ /* 0x000fe20008000f00 */
[----:B------:R-:W-:Y:S10]  /*ab00*/  ENDCOLLECTIVE ;  /* 0x000000000000791b */ /* 0x000ff40003800000 */
.L_x_255:
[----:B------:R-:W-:Y:S05]  /*ab10*/  BSYNC B1 ;  /* 0x0000000000017941 */ /* 0x000fea0003800000 */
.L_x_254:
[----:B------:R-:W-:Y:S05]  /*ab20*/  BRA `(.L_x_256) ;  /* 0xffffffe4008c7947 */ /* 0x000fea000383ffff */
.L_x_219:
[----:B0-----:R0:W1:Y:S02]  /*ab30*/  SYNCS.PHASECHK.TRANS64.TRYWAIT P0, [R20+URZ+0xb8], R7 ;  /* 0x0000b807140075a7 */ /* 0x001064000800017f */
[----:B-1----:R-:W-:Y:S05]  /*ab40*/  @!P0 NANOSLEEP.SYNCS 0x989680 ;  /* 0x009896800000895d */ /* 0x002fea0003900000 */
[----:B------:R-:W1:Y:S02]  /*ab50*/  @!P0 SYNCS.PHASECHK.TRANS64 P0, [R20+URZ+0xb8], R7 ;  /* 0x0000b807140085a7 */ /* 0x000e64000800007f */
[----:B-1----:R-:W-:Y:S05]  /*ab60*/  @!P0 BRA `(.L_x_219) ;  /* 0xfffffffc00f08947 */ /* 0x002fea000383ffff */
[----:B------:R-:W-:Y:S05]  /*ab70*/  BRA `(.L_x_257) ;  /* 0xffffffe400c87947 */ /* 0x000fea000383ffff */
.L_x_227:
[----:B------:R-:W-:Y:S01]  /*ab80*/  BSSY B0, `(.L_x_258) ;  /* 0x0000006000007945 */ /* 0x000fe20003800000 */
[----:B------:R-:W-:-:S07]  /*ab90*/  IMAD.MOV.U32 R15, RZ, RZ, -0x1 ;  /* 0xffffffffff0f7424 */ /* 0x000fce00078e00ff */
[----:B------:R-:W-:Y:S05]  /*aba0*/  WARPSYNC.COLLECTIVE R15, `(.L_x_259) ;  /* 0x000000000f0c7348 */ /* 0x000fea0003c00000 */
[----:B------:R-:W-:Y:S02]  /*abb0*/  ELECT P6, UR62, PT ;  /* 0x00000000003e782f */ /* 0x000fe400038c0000 */
[----:B------:R-:W-:Y:S01]  /*abc0*/  MOV R14, UR62 ;  /* 0x0000003e000e7c02 */ /* 0x000fe20008000f00 */
[----:B------:R-:W-:Y:S10]  /*abd0*/  ENDCOLLECTIVE ;  /* 0x000000000000791b */ /* 0x000ff40003800000 */
.L_x_259:
[----:B------:R-:W-:Y:S05]  /*abe0*/  BSYNC B0 ;  /* 0x0000000000007941 */ /* 0x000fea0003800000 */
.L_x_258:
[----:B------:R-:W-:Y:S05]  /*abf0*/  BRA `(.L_x_260) ;  /* 0xfffffff000207947 */ /* 0x000fea000383ffff */
.L_x_231:
[----:B0-----:R0:W1:Y:S02]  /*ac00*/  SYNCS.PHASECHK.TRANS64.TRYWAIT P0, [R7+URZ], R4 ;  /* 0x00000004070075a7 */ /* 0x001064000800017f */
[----:B-1----:R-:W-:Y:S05]  /*ac10*/  @!P0 NANOSLEEP.SYNCS 0x989680 ;  /* 0x009896800000895d */ /* 0x002fea0003900000 */
[----:B------:R-:W1:Y:S02]  /*ac20*/  @!P0 SYNCS.PHASECHK.TRANS64 P0, [R7+URZ], R4 ;  /* 0x00000004070085a7 */ /* 0x000e64000800007f */
[----:B-1----:R-:W-:Y:S05]  /*ac30*/  @!P0 BRA `(.L_x_231) ;  /* 0xfffffffc00f08947 */ /* 0x002fea000383ffff */
[----:B------:R-:W-:Y:S05]  /*ac40*/  BRA `(.L_x_261) ;  /* 0xfffffff000607947 */ /* 0x000fea000383ffff */
.L_x_232:
[----:B0-----:R0:W1:Y:S02]  /*ac50*/  SYNCS.PHASECHK.TRANS64.TRYWAIT P0, [R8+URZ], R5 ;  /* 0x00000005080075a7 */ /* 0x001064000800017f */
[----:B-1----:R-:W-:Y:S05]  /*ac60*/  @!P0 NANOSLEEP.SYNCS 0x989680 ;  /* 0x009896800000895d */ /* 0x002fea0003900000 */
[----:B------:R-:W1:Y:S02]  /*ac70*/  @!P0 SYNCS.PHASECHK.TRANS64 P0, [R8+URZ], R5 ;  /* 0x00000005080085a7 */ /* 0x000e64000800007f */
[----:B-1----:R-:W-:Y:S05]  /*ac80*/  @!P0 BRA `(.L_x_232) ;  /* 0xfffffffc00f08947 */ /* 0x002fea000383ffff */
[----:B------:R-:W-:Y:S05]  /*ac90*/  BRA `(.L_x_262) ;  /* 0xfffffff000707947 */ /* 0x000fea000383ffff */
.L_x_233:
[----:B0-----:R0:W1:Y:S02]  /*aca0*/  SYNCS.PHASECHK.TRANS64.TRYWAIT P0, [R9+URZ], R4 ;  /* 0x00000004090075a7 */ /* 0x001064000800017f */
[----:B-1----:R-:W-:Y:S05]  /*acb0*/  @!P0 NANOSLEEP.SYNCS 0x989680 ;  /* 0x009896800000895d */ /* 0x002fea0003900000 */
[----:B------:R-:W1:Y:S02]  /*acc0*/  @!P0 SYNCS.PHASECHK.TRANS64 P0, [R9+URZ], R4 ;  /* 0x00000004090085a7 */ /* 0x000e64000800007f */
[----:B-1----:R-:W-:Y:S05]  /*acd0*/  @!P0 BRA `(.L_x_233) ;  /* 0xfffffffc00f08947 */ /* 0x002fea000383ffff */
[----:B------:R-:W-:Y:S05]  /*ace0*/  BRA `(.L_x_263) ;  /* 0xfffffff000807947 */ /* 0x000fea000383ffff */
.L_x_234:
[----:B0-----:R0:W1:Y:S02]  /*acf0*/  SYNCS.PHASECHK.TRANS64.TRYWAIT P0, [R8+URZ], R5 ;  /* 0x00000005080075a7 */ /* 0x001064000800017f */
[----:B-1----:R-:W-:Y:S05]  /*ad00*/  @!P0 NANOSLEEP.SYNCS 0x989680 ;  /* 0x009896800000895d */ /* 0x002fea0003900000 */
[----:B------:R-:W1:Y:S02]  /*ad10*/  @!P0 SYNCS.PHASECHK.TRANS64 P0, [R8+URZ], R5 ;  /* 0x00000005080085a7 */ /* 0x000e64000800007f */
[----:B-1----:R-:W-:Y:S05]  /*ad20*/  @!P0 BRA `(.L_x_234) ;  /* 0xfffffffc00f08947 */ /* 0x002fea000383ffff */
[----:B------:R-:W-:Y:S05]  /*ad30*/  BRA `(.L_x_264) ;  /* 0xfffffff000907947 */ /* 0x000fea000383ffff */
.L_x_235:
[----:B0-----:R0:W1:Y:S02]  /*ad40*/  SYNCS.PHASECHK.TRANS64.TRYWAIT P0, [R9+URZ], R4 ;  /* 0x00000004090075a7 */ /* 0x001064000800017f */
[----:B-1----:R-:W-:Y:S05]  /*ad50*/  @!P0 NANOSLEEP.SYNCS 0x989680 ;  /* 0x009896800000895d */ /* 0x002fea0003900000 */
[----:B------:R-:W1:Y:S02]  /*ad60*/  @!P0 SYNCS.PHASECHK.TRANS64 P0, [R9+URZ], R4 ;  /* 0x00000004090085a7 */ /* 0x000e64000800007f */
[----:B-1----:R-:W-:Y:S05]  /*ad70*/  @!P0 BRA `(.L_x_235) ;  /* 0xfffffffc00f08947 */ /* 0x002fea000383ffff */
[----:B------:R-:W-:Y:S05]  /*ad80*/  BRA `(.L_x_265) ;  /* 0xfffffff000a07947 */ /* 0x000fea000383ffff */
.L_x_236:
[----:B0-----:R0:W1:Y:S02]  /*ad90*/  SYNCS.PHASECHK.TRANS64.TRYWAIT P0, [R8+URZ], R5 ;  /* 0x00000005080075a7 */ /* 0x001064000800017f */
[----:B-1----:R-:W-:Y:S05]  /*ada0*/  @!P0 NANOSLEEP.SYNCS 0x989680 ;  /* 0x009896800000895d */ /* 0x002fea0003900000 */
[----:B------:R-:W1:Y:S02]  /*adb0*/  @!P0 SYNCS.PHASECHK.TRANS64 P0, [R8+URZ], R5 ;  /* 0x00000005080085a7 */ /* 0x000e64000800007f */
[----:B-1----:R-:W-:Y:S05]  /*adc0*/  @!P0 BRA `(.L_x_236) ;  /* 0xfffffffc00f08947 */ /* 0x002fea000383ffff */
[----:B------:R-:W-:Y:S05]  /*add0*/  BRA `(.L_x_266) ;  /* 0xfffffff000b07947 */ /* 0x000fea000383ffff */
.L_x_237:
[----:B0-----:R0:W1:Y:S02]  /*ade0*/  SYNCS.PHASECHK.TRANS64.TRYWAIT P0, [R9+URZ], R4 ;  /* 0x00000004090075a7 */ /* 0x001064000800017f */
[----:B-1----:R-:W-:Y:S05]  /*adf0*/  @!P0 NANOSLEEP.SYNCS 0x989680 ;  /* 0x009896800000895d */ /* 0x002fea0003900000 */
[----:B------:R-:W1:Y:S02]  /*ae00*/  @!P0 SYNCS.PHASECHK.TRANS64 P0, [R9+URZ], R4 ;  /* 0x00000004090085a7 */ /* 0x000e64000800007f */
[----:B-1----:R-:W-:Y:S05]  /*ae10*/  @!P0 BRA `(.L_x_237) ;  /* 0xfffffffc00f08947 */ /* 0x002fea000383ffff */
[----:B------:R-:W-:Y:S05]  /*ae20*/  BRA `(.L_x_267) ;  /* 0xfffffff000c07947 */ /* 0x000fea000383ffff */
.L_x_238:
[----:B0-----:R0:W1:Y:S02]  /*ae30*/  SYNCS.PHASECHK.TRANS64.TRYWAIT P0, [R8+URZ], R5 ;  /* 0x00000005080075a7 */ /* 0x001064000800017f */
[----:B-1----:R-:W-:Y:S05]  /*ae40*/  @!P0 NANOSLEEP.SYNCS 0x989680 ;  /* 0x009896800000895d */ /* 0x002fea0003900000 */
[----:B------:R-:W1:Y:S02]  /*ae50*/  @!P0 SYNCS.PHASECHK.TRANS64 P0, [R8+URZ], R5 ;  /* 0x00000005080085a7 */ /* 0x000e64000800007f */
[----:B-1----:R-:W-:Y:S05]  /*ae60*/  @!P0 BRA `(.L_x_238) ;  /* 0xfffffffc00f08947 */ /* 0x002fea000383ffff */
[----:B------:R-:W-:Y:S05]  /*ae70*/  BRA `(.L_x_268) ;  /* 0xfffffff000d07947 */ /* 0x000fea000383ffff */
.L_x_239:
[----:B0-----:R0:W1:Y:S02]  /*ae80*/  SYNCS.PHASECHK.TRANS64.TRYWAIT P0, [R9+URZ], R4 ;  /* 0x00000004090075a7 */ /* 0x001064000800017f */
[----:B-1----:R-:W-:Y:S05]  /*ae90*/  @!P0 NANOSLEEP.SYNCS 0x989680 ;  /* 0x009896800000895d */ /* 0x002fea0003900000 */
[----:B------:R-:W1:Y:S02]  /*aea0*/  @!P0 SYNCS.PHASECHK.TRANS64 P0, [R9+URZ], R4 ;  /* 0x00000004090085a7 */ /* 0x000e64000800007f */
[----:B-1----:R-:W-:Y:S05]  /*aeb0*/  @!P0 BRA `(.L_x_239) ;  /* 0xfffffffc00f08947 */ /* 0x002fea000383ffff */
[----:B------:R-:W-:Y:S05]  /*aec0*/  BRA `(.L_x_269) ;  /* 0xfffffff000e07947 */ /* 0x000fea000383ffff */
.L_x_240:
[----:B0-----:R0:W1:Y:S02]  /*aed0*/  SYNCS.PHASECHK.TRANS64.TRYWAIT P0, [R8+URZ], R5 ;  /* 0x00000005080075a7 */ /* 0x001064000800017f */
[----:B-1----:R-:W-:Y:S05]  /*aee0*/  @!P0 NANOSLEEP.SYNCS 0x989680 ;  /* 0x009896800000895d */ /* 0x002fea0003900000 */
[----:B------:R-:W1:Y:S02]  /*aef0*/  @!P0 SYNCS.PHASECHK.TRANS64 P0, [R8+URZ], R5 ;  /* 0x00000005080085a7 */ /* 0x000e64000800007f */
[----:B-1----:R-:W-:Y:S05]  /*af00*/  @!P0 BRA `(.L_x_240) ;  /* 0xfffffffc00f08947 */ /* 0x002fea000383ffff */
[----:B------:R-:W-:Y:S05]  /*af10*/  BRA `(.L_x_270) ;  /* 0xfffffff000f07947 */ /* 0x000fea000383ffff */
.L_x_241:
[----:B0-----:R0:W1:Y:S02]  /*af20*/  SYNCS.PHASECHK.TRANS64.TRYWAIT P0, [R9+URZ], R4 ;  /* 0x00000004090075a7 */ /* 0x001064000800017f */
[----:B-1----:R-:W-:Y:S05]  /*af30*/  @!P0 NANOSLEEP.SYNCS 0x989680 ;  /* 0x009896800000895d */ /* 0x002fea0003900000 */
[----:B------:R-:W1:Y:S02]  /*af40*/  @!P0 SYNCS.PHASECHK.TRANS64 P0, [R9+URZ], R4 ;  /* 0x00000004090085a7 */ /* 0x000e64000800007f */
[----:B-1----:R-:W-:Y:S05]  /*af50*/  @!P0 BRA `(.L_x_241) ;  /* 0xfffffffc00f08947 */ /* 0x002fea000383ffff */
[----:B------:R-:W-:Y:S05]  /*af60*/  BRA `(.L_x_271) ;  /* 0xfffffff400007947 */ /* 0x000fea000383ffff */
.L_x_242:
[----:B0-----:R0:W1:Y:S02]  /*af70*/  SYNCS.PHASECHK.TRANS64.TRYWAIT P0, [R8+URZ], R5 ;  /* 0x00000005080075a7 */ /* 0x001064000800017f */
[----:B-1----:R-:W-:Y:S05]  /*af80*/  @!P0 NANOSLEEP.SYNCS 0x989680 ;  /* 0x009896800000895d */ /* 0x002fea0003900000 */
[----:B------:R-:W1:Y:S02]  /*af90*/  @!P0 SYNCS.PHASECHK.TRANS64 P0, [R8+URZ], R5 ;  /* 0x00000005080085a7 */ /* 0x000e64000800007f */
[----:B-1----:R-:W-:Y:S05]  /*afa0*/  @!P0 BRA `(.L_x_242) ;  /* 0xfffffffc00f08947 */ /* 0x002fea000383ffff */
[----:B------:R-:W-:Y:S05]  /*afb0*/  BRA `(.L_x_272) ;  /* 0xfffffff400107947 */ /* 0x000fea000383ffff */
.L_x_243:
[----:B0-----:R0:W1:Y:S02]  /*afc0*/  SYNCS.PHASECHK.TRANS64.TRYWAIT P0, [R9+URZ], R4 ;  /* 0x00000004090075a7 */ /* 0x001064000800017f */
[----:B-1----:R-:W-:Y:S05]  /*afd0*/  @!P0 NANOSLEEP.SYNCS 0x989680 ;  /* 0x009896800000895d */ /* 0x002fea0003900000 */
[----:B------:R-:W1:Y:S02]  /*afe0*/  @!P0 SYNCS.PHASECHK.TRANS64 P0, [R9+URZ], R4 ;  /* 0x00000004090085a7 */ /* 0x000e64000800007f */
[----:B-1----:R-:W-:Y:S05]  /*aff0*/  @!P0 BRA `(.L_x_243) ;  /* 0xfffffffc00f08947 */ /* 0x002fea000383ffff */
[----:B------:R-:W-:Y:S05]  /*b000*/  BRA `(.L_x_273) ;  /* 0xfffffff400207947 */ /* 0x000fea000383ffff */
.L_x_244:
[----:B0-----:R0:W1:Y:S02]  /*b010*/  SYNCS.PHASECHK.TRANS64.TRYWAIT P0, [R8+URZ], R5 ;  /* 0x00000005080075a7 */ /* 0x001064000800017f */
[----:B-1----:R-:W-:Y:S05]  /*b020*/  @!P0 NANOSLEEP.SYNCS 0x989680 ;  /* 0x009896800000895d */ /* 0x002fea0003900000 */
[----:B------:R-:W1:Y:S02]  /*b030*/  @!P0 SYNCS.PHASECHK.TRANS64 P0, [R8+URZ], R5 ;  /* 0x00000005080085a7 */ /* 0x000e64000800007f */
[----:B-1----:R-:W-:Y:S05]  /*b040*/  @!P0 BRA `(.L_x_244) ;  /* 0xfffffffc00f08947 */ /* 0x002fea000383ffff */
[----:B------:R-:W-:Y:S05]  /*b050*/  BRA `(.L_x_274) ;  /* 0xfffffff400307947 */ /* 0x000fea000383ffff */
.L_x_245:
[----:B0-----:R0:W1:Y:S02]  /*b060*/  SYNCS.PHASECHK.TRANS64.TRYWAIT P0, [R9+URZ], R4 ;  /* 0x00000004090075a7 */ /* 0x001064000800017f */
[----:B-1----:R-:W-:Y:S05]  /*b070*/  @!P0 NANOSLEEP.SYNCS 0x989680 ;  /* 0x009896800000895d */ /* 0x002fea0003900000 */
[----:B------:R-:W1:Y:S02]  /*b080*/  @!P0 SYNCS.PHASECHK.TRANS64 P0, [R9+URZ], R4 ;  /* 0x00000004090085a7 */ /* 0x000e64000800007f */
[----:B-1----:R-:W-:Y:S05]  /*b090*/  @!P0 BRA `(.L_x_245) ;  /* 0xfffffffc00f08947 */ /* 0x002fea000383ffff */
[----:B------:R-:W-:Y:S05]  /*b0a0*/  BRA `(.L_x_275) ;  /* 0xfffffff400407947 */ /* 0x000fea000383ffff */
.L_x_246:
[----:B0-----:R0:W1:Y:S02]  /*b0b0*/  SYNCS.PHASECHK.TRANS64.TRYWAIT P0, [R8+URZ], R5 ;  /* 0x00000005080075a7 */ /* 0x001064000800017f */
[----:B-1----:R-:W-:Y:S05]  /*b0c0*/  @!P0 NANOSLEEP.SYNCS 0x989680 ;  /* 0x009896800000895d */ /* 0x002fea0003900000 */
[----:B------:R-:W1:Y:S02]  /*b0d0*/  @!P0 SYNCS.PHASECHK.TRANS64 P0, [R8+URZ], R5 ;  /* 0x00000005080085a7 */ /* 0x000e64000800007f */
[----:B-1----:R-:W-:Y:S05]  /*b0e0*/  @!P0 BRA `(.L_x_246) ;  /* 0xfffffffc00f08947 */ /* 0x002fea000383ffff */
[----:B------:R-:W-:Y:S05]  /*b0f0*/  BRA `(.L_x_276) ;  /* 0xfffffff400507947 */ /* 0x000fea000383ffff */
.L_x_247:
[----:B0-----:R0:W1:Y:S02]  /*b100*/  SYNCS.PHASECHK.TRANS64.TRYWAIT P0, [R9+URZ], R4 ;  /* 0x00000004090075a7 */ /* 0x001064000800017f */
[----:B-1----:R-:W-:Y:S05]  /*b110*/  @!P0 NANOSLEEP.SYNCS 0x989680 ;  /* 0x009896800000895d */ /* 0x002fea0003900000 */
[----:B------:R-:W1:Y:S02]  /*b120*/  @!P0 SYNCS.PHASECHK.TRANS64 P0, [R9+URZ], R4 ;  /* 0x00000004090085a7 */ /* 0x000e64000800007f */
[----:B-1----:R-:W-:Y:S05]  /*b130*/  @!P0 BRA `(.L_x_247) ;  /* 0xfffffffc00f08947 */ /* 0x002fea000383ffff */
[----:B------:R-:W-:Y:S05]  /*b140*/  BRA `(.L_x_277) ;  /* 0xfffffff400607947 */ /* 0x000fea000383ffff */
.L_x_248:
[----:B0-----:R0:W1:Y:S02]  /*b150*/  SYNCS.PHASECHK.TRANS64.TRYWAIT P0, [R8+URZ], R5 ;  /* 0x00000005080075a7 */ /* 0x001064000800017f */
[----:B-1----:R-:W-:Y:S05]  /*b160*/  @!P0 NANOSLEEP.SYNCS 0x989680 ;  /* 0x009896800000895d */ /* 0x002fea0003900000 */
[----:B------:R-:W1:Y:S02]  /*b170*/  @!P0 SYNCS.PHASECHK.TRANS64 P0, [R8+URZ], R5 ;  /* 0x00000005080085a7 */ /* 0x000e64000800007f */
[----:B-1----:R-:W-:Y:S05]  /*b180*/  @!P0 BRA `(.L_x_248) ;  /* 0xfffffffc00f08947 */ /* 0x002fea000383ffff */
[----:B------:R-:W-:Y:S05]  /*b190*/  BRA `(.L_x_278) ;  /* 0xfffffff400707947 */ /* 0x000fea000383ffff */
.L_x_249:
[----:B0-----:R0:W1:Y:S02]  /*b1a0*/  SYNCS.PHASECHK.TRANS64.TRYWAIT P0, [R9+URZ], R4 ;  /* 0x00000004090075a7 */ /* 0x001064000800017f */
[----:B-1----:R-:W-:Y:S05]  /*b1b0*/  @!P0 NANOSLEEP.SYNCS 0x989680 ;  /* 0x009896800000895d */ /* 0x002fea0003900000 */
[----:B------:R-:W1:Y:S02]  /*b1c0*/  @!P0 SYNCS.PHASECHK.TRANS64 P0, [R9+URZ], R4 ;  /* 0x00000004090085a7 */ /* 0x000e64000800007f */
[----:B-1----:R-:W-:Y:S05]  /*b1d0*/  @!P0 BRA `(.L_x_249) ;  /* 0xfffffffc00f08947 */ /* 0x002fea000383ffff */
[----:B------:R-:W-:Y:S05]  /*b1e0*/  BRA `(.L_x_279) ;  /* 0xfffffff400807947 */ /* 0x000fea000383ffff */
.L_x_250:
[----:B0-----:R0:W1:Y:S02]  /*b1f0*/  SYNCS.PHASECHK.TRANS64.TRYWAIT P0, [R8+URZ], R5 ;  /* 0x00000005080075a7 */ /* 0x001064000800017f */
[----:B-1----:R-:W-:Y:S05]  /*b200*/  @!P0 NANOSLEEP.SYNCS 0x989680 ;  /* 0x009896800000895d */ /* 0x002fea0003900000 */
[----:B------:R-:W1:Y:S02]  /*b210*/  @!P0 SYNCS.PHASECHK.TRANS64 P0, [R8+URZ], R5 ;  /* 0x00000005080085a7 */ /* 0x000e64000800007f */
[----:B-1----:R-:W-:Y:S05]  /*b220*/  @!P0 BRA `(.L_x_250) ;  /* 0xfffffffc00f08947 */ /* 0x002fea000383ffff */
[----:B------:R-:W-:Y:S05]  /*b230*/  BRA `(.L_x_280) ;  /* 0xfffffff400907947 */ /* 0x000fea000383ffff */
.L_x_251:
[----:B0-----:R0:W1:Y:S02]  /*b240*/  SYNCS.PHASECHK.TRANS64.TRYWAIT P0, [R9+URZ], R4 ;  /* 0x00000004090075a7 */ /* 0x001064000800017f */
[----:B-1----:R-:W-:Y:S05]  /*b250*/  @!P0 NANOSLEEP.SYNCS 0x989680 ;  /* 0x009896800000895d */ /* 0x002fea0003900000 */
[----:B------:R-:W1:Y:S02]  /*b260*/  @!P0 SYNCS.PHASECHK.TRANS64 P0, [R9+URZ], R4 ;  /* 0x00000004090085a7 */ /* 0x000e64000800007f */
[----:B-1----:R-:W-:Y:S05]  /*b270*/  @!P0 BRA `(.L_x_251) ;  /* 0xfffffffc00f08947 */ /* 0x002fea000383ffff */
[----:B------:R-:W-:Y:S05]  /*b280*/  BRA `(.L_x_281) ;  /* 0xfffffff400a07947 */ /* 0x000fea000383ffff */
.L_x_252:
[----:B0-----:R0:W1:Y:S02]  /*b290*/  SYNCS.PHASECHK.TRANS64.TRYWAIT P0, [R6+URZ], R5 ;  /* 0x00000005060075a7 */ /* 0x001064000800017f */
[----:B-1----:R-:W-:Y:S05]  /*b2a0*/  @!P0 NANOSLEEP.SYNCS 0x989680 ;  /* 0x009896800000895d */ /* 0x002fea0003900000 */
[----:B------:R-:W1:Y:S02]  /*b2b0*/  @!P0 SYNCS.PHASECHK.TRANS64 P0, [R6+URZ], R5 ;  /* 0x00000005060085a7 */ /* 0x000e64000800007f */
[----:B-1----:R-:W-:Y:S05]  /*b2c0*/  @!P0 BRA `(.L_x_252) ;  /* 0xfffffffc00f08947 */ /* 0x002fea000383ffff */
[----:B------:R-:W-:Y:S05]  /*b2d0*/  BRA `(.L_x_282) ;  /* 0xfffffff400a87947 */ /* 0x000fea000383ffff */
.L_x_283:
[----:B------:R-:W-:-:S00]  /*b2e0*/  BRA `(.L_x_283) ;  /* 0xfffffffc00fc7947 */ /* 0x000fc0000383ffff */
[----:B------:R-:W-:-:S00]  /*b2f0*/  NOP ;  /* 0x0000000000007918 */ /* 0x000fc00000000000 */
        /* <DEDUP_REMOVED lines=8> */
.L_x_284:


//--------------------- .nv.global.init           --------------------------
	.section	.nv.global.init,"aw",@progbits
.nv.global.init:
	.type		$str$22,@object
	.size		$str$22,($str$23 - $str$22)
$str$22:
        /*0000*/ 	.byte	0x6b, 0x5f, 0x74, 0x69, 0x6c, 0x65, 0x5f, 0x63, 0x6f, 0x75, 0x6e, 0x74, 0x20, 0x3e, 0x3d, 0x20
        /*0010*/ 	.byte	0x31, 0x00
	.type		$str$23,@object
	.size		$str$23,(__unnamed_1 - $str$23)
$str$23:
        /*0012*/ 	.byte	0x2f, 0x74, 0x6d, 0x70, 0x2f, 0x63, 0x75, 0x74, 0x6c, 0x61, 0x73, 0x73, 0x5f, 0x73, 0x77, 0x65
        /*0022*/ 	.byte	0x65, 0x70, 0x5f, 0x73, 0x72, 0x63, 0x2f, 0x69, 0x6e, 0x63, 0x6c, 0x75, 0x64, 0x65, 0x2f, 0x63
        /*0032*/ 	.byte	0x75, 0x74, 0x6c, 0x61, 0x73, 0x73, 0x2f, 0x67, 0x65, 0x6d, 0x6d, 0x2f, 0x63, 0x6f, 0x6c, 0x6c
        /*0042*/ 	.byte	0x65, 0x63, 0x74, 0x69, 0x76, 0x65, 0x2f, 0x73, 0x6d, 0x39, 0x30, 0x5f, 0x6d, 0x6d, 0x61, 0x5f
        /*0052*/ 	.byte	0x74, 0x6d, 0x61, 0x5f, 0x67, 0x6d, 0x6d, 0x61, 0x5f, 0x73, 0x73, 0x5f, 0x77, 0x61, 0x72, 0x70
        /*0062*/ 	.byte	0x73, 0x70, 0x65, 0x63, 0x69, 0x61, 0x6c, 0x69, 0x7a, 0x65, 0x64, 0x2e, 0x68, 0x70, 0x70, 0x00
	.type		__unnamed_1,@object
	.size		__unnamed_1,(.L_0 - __unnamed_1)
__unnamed_1:
        /*0072*/ 	.byte	0x76, 0x6f, 0x69, 0x64, 0x20, 0x63, 0x75, 0x74, 0x6c, 0x61, 0x73, 0x73, 0x3a, 0x3a, 0x67, 0x65
        /* <DEDUP_REMOVED lines=180> */
        /*0bc2*/ 	.byte	0x75, 0x74, 0x65, 0x3a, 0x3a, 0x69, 0x64, 0x65, 0x6e, 0x74, 0x69, 0x74, 0x79, 0x5d, 0x00
.L_0:


//--------------------- .nv.shared._ZN7cutlass13device_kernelINS_4gemm6kernel13GemmUniversalIN4cute5tupleIJiiiiEEENS1_10collective13CollectiveMmaINS1_34MainloopSm90TmaGmmaWarpSpecializedILi23ENS5_IJNS4_1CILi2EEENSA_ILi1EEESC_EEENS1_35KernelTmaWarpSpecializedCooperativeEEENS5_IJNSA_ILi128EEENSA_ILi176EEENSA_ILi16EEEEEENS_10bfloat16_tENS5_IJlSC_lEEESK_SL_NS4_8TiledMMAINS4_8MMA_AtomIJNS4_4SM904GMMA27MMA_64x16x16_F32BF16BF16_SSILNSP_5MajorE0ELSR_0ELNSP_7ScaleInE1ELSS_1EEEEEENS4_6LayoutISD_NS5_IJSC_NSA_ILi0EEESW_EEEEENS5_IJNS4_10UnderscoreESZ_SZ_EEEEENS4_13SM90_TMA_LOADENS4_14ComposedLayoutINS4_7SwizzleILi1ELi4ELi3EEENS4_18smem_ptr_flag_bitsILi16EEENSV_INS5_IJNSA_ILi8EEESI_EEENS5_IJSI_SC_EEEEEEEvNS4_8identityENS4_23SM90_TMA_LOAD_MULTICASTES1C_vS1D_EENS_8epilogue10collective6detail29Sm90TmaWarpSpecializedAdapterINS1H_15DefaultEpilogueISK_SL_SL_NS1G_6thread17LinearCombinationISK_Li1EffLNS1L_9ScaleType4KindE0ELNS_15FloatRoundStyleE2ESK_EENS1_15EpilogueDefaultEEEEEvvEEEEvNT_6ParamsE --------------------------
	.section	.nv.shared._ZN7cutlass13device_kernelINS_4gemm6kernel13GemmUniversalIN4cute5tupleIJiiiiEEENS1_10collective13CollectiveMmaINS1_34MainloopSm90TmaGmmaWarpSpecializedILi23ENS5_IJNS4_1CILi2EEENSA_ILi1EEESC_EEENS1_35KernelTmaWarpSpecializedCooperativeEEENS5_IJNSA_ILi128EEENSA_ILi176EEENSA_ILi16EEEEEENS_10bfloat16_tENS5_IJlSC_lEEESK_SL_NS4_8TiledMMAINS4_8MMA_AtomIJNS4_4SM904GMMA27MMA_64x16x16_F32BF16BF16_SSILNSP_5MajorE0ELSR_0ELNSP_7ScaleInE1ELSS_1EEEEEENS4_6LayoutISD_NS5_IJSC_NSA_ILi0EEESW_EEEEENS5_IJNS4_10UnderscoreESZ_SZ_EEEEENS4_13SM90_TMA_LOADENS4_14ComposedLayoutINS4_7SwizzleILi1ELi4ELi3EEENS4_18smem_ptr_flag_bitsILi16EEENSV_INS5_IJNSA_ILi8EEESI_EEENS5_IJSI_SC_EEEEEEEvNS4_8identityENS4_23SM90_TMA_LOAD_MULTICASTES1C_vS1D_EENS_8epilogue10collective6detail29Sm90TmaWarpSpecializedAdapterINS1H_15DefaultEpilogueISK_SL_SL_NS1G_6thread17LinearCombinationISK_Li1EffLNS1L_9ScaleType4KindE0ELNS_15FloatRoundStyleE2ESK_EENS1_15EpilogueDefaultEEEEEvvEEEEvNT_6ParamsE,"aw",@nobits
	.sectionflags	@""
	.align	16
	.zero		1024


//--------------------- .nv.shared.reserved.0     --------------------------
	.section	.nv.shared.reserved.0,"aw",@nobits
	.weak		__nv_reservedSMEM_offset_0_alias
	.size		__nv_reservedSMEM_offset_0_alias, 0, 0
	.other		__nv_reservedSMEM_offset_0_alias,@"STO_CUDA_RESERVED_SHARED STV_DEFAULT"
__nv_reservedSMEM_offset_0_alias:
	.zero		0


//--------------------- .nv.global                --------------------------
	.section	.nv.global,"aw",@nobits
.nv.global:
	.type		_ZN39_INTERNAL_101c98cf_4_k_cu_cb9e0865_59444cute1_E,@object
	.size		_ZN39_INTERNAL_101c98cf_4_k_cu_cb9e0865_59444cute1_E,(_ZN39_INTERNAL_101c98cf_4_k_cu_cb9e0865_59444cuda3std3__45__cpo6cbeginE - _ZN39_INTERNAL_101c98cf_4_k_cu_cb9e0865_59444cute1_E)
_ZN39_INTERNAL_101c98cf_4_k_cu_cb9e0865_59444cute1_E:
	.zero		1
	.type		_ZN39_INTERNAL_101c98cf_4_k_cu_cb9e0865_59444cuda3std3__45__cpo6cbeginE,@object
	.size		_ZN39_INTERNAL_101c98cf_4_k_cu_cb9e0865_59444cuda3std3__45__cpo6cbeginE,(_ZN39_INTERNAL_101c98cf_4_k_cu_cb9e0865_59444cuda3std3__48in_placeE - _ZN39_INTERNAL_101c98cf_4_k_cu_cb9e0865_59444cuda3std3__45__cpo6cbeginE)
_ZN39_INTERNAL_101c98cf_4_k_cu_cb9e0865_59444cuda3std3__45__cpo6cbeginE:
	.zero		1
	.type		_ZN39_INTERNAL_101c98cf_4_k_cu_cb9e0865_59444cuda3std3__48in_placeE,@object
	.size		_ZN39_INTERNAL_101c98cf_4_k_cu_cb9e0865_59444cuda3std3__48in_placeE,(_ZN39_INTERNAL_101c98cf_4_k_cu_cb9e0865_59444cuda3std6ranges3__45__cpo9iter_moveE - _ZN39_INTERNAL_101c98cf_4_k_cu_cb9e0865_59444cuda3std3__48in_placeE)
_ZN39_INTERNAL_101c98cf_4_k_cu_cb9e0865_59444cuda3std3__48in_placeE:
	.zero		1
	.type		_ZN39_INTERNAL_101c98cf_4_k_cu_cb9e0865_59444cuda3std6ranges3__45__cpo9iter_moveE,@object
	.size		_ZN39_INTERNAL_101c98cf_4_k_cu_cb9e0865_59444cuda3std6ranges3__45__cpo9iter_moveE,(_ZN39_INTERNAL_101c98cf_4_k_cu_cb9e0865_59444cuda3std3__45__cpo5beginE - _ZN39_INTERNAL_101c98cf_4_k_cu_cb9e0865_59444cuda3std6ranges3__45__cpo9iter_moveE)
_ZN39_INTERNAL_101c98cf_4_k_cu_cb9e0865_59444cuda3std6ranges3__45__cpo9iter_moveE:
	.zero		1
	.type		_ZN39_INTERNAL_101c98cf_4_k_cu_cb9e0865_59444cuda3std3__45__cpo5beginE,@object
	.size		_ZN39_INTERNAL_101c98cf_4_k_cu_cb9e0865_59444cuda3std3__45__cpo5beginE,(_ZN39_INTERNAL_101c98cf_4_k_cu_cb9e0865_59444cuda3std3__441_GLOBAL__N__101c98cf_4_k_cu_cb9e0865_59446ignoreE - _ZN39_INTERNAL_101c98cf_4_k_cu_cb9e0865_59444cuda3std3__45__cpo5beginE)
_ZN39_INTERNAL_101c98cf_4_k_cu_cb9e0865_59444cuda3std3__45__cpo5beginE:
	.zero		1
	.type		_ZN39_INTERNAL_101c98cf_4_k_cu_cb9e0865_59444cuda3std3__441_GLOBAL__N__101c98cf_4_k_cu_cb9e0865_59446ignoreE,@object
	.size		_ZN39_INTERNAL_101c98cf_4_k_cu_cb9e0865_59444cuda3std3__441_GLOBAL__N__101c98cf_4_k_cu_cb9e0865_59446ignoreE,(_ZN39_INTERNAL_101c98cf_4_k_cu_cb9e0865_59444cute7productE - _ZN39_INTERNAL_101c98cf_4_k_cu_cb9e0865_59444cuda3std3__441_GLOBAL__N__101c98cf_4_k_cu_cb9e0865_59446ignoreE)
_ZN39_INTERNAL_101c98cf_4_k_cu_cb9e0865_59444cuda3std3__441_GLOBAL__N__101c98cf_4_k_cu_cb9e0865_59446ignoreE:
	.zero		1
	.type		_ZN39_INTERNAL_101c98cf_4_k_cu_cb9e0865_59444cute7productE,@object
	.size		_ZN39_INTERNAL_101c98cf_4_k_cu_cb9e0865_59444cute7productE,(_ZN39_INTERNAL_101c98cf_4_k_cu_cb9e0865_59444cuda3std3__45__cpo3endE - _ZN39_INTERNAL_101c98cf_4_k_cu_cb9e0865_59444cute7productE)
_ZN39_INTERNAL_101c98cf_4_k_cu_cb9e0865_59444cute7productE:
	.zero		1
	.type		_ZN39_INTERNAL_101c98cf_4_k_cu_cb9e0865_59444cuda3std3__45__cpo3endE,@object
	.size		_ZN39_INTERNAL_101c98cf_4_k_cu_cb9e0865_59444cuda3std3__45__cpo3endE,(_ZN39_INTERNAL_101c98cf_4_k_cu_cb9e0865_59444cuda3std3__419piecewise_constructE - _ZN39_INTERNAL_101c98cf_4_k_cu_cb9e0865_59444cuda3std3__45__cpo3endE)
_ZN39_INTERNAL_101c98cf_4_k_cu_cb9e0865_59444cuda3std3__45__cpo3endE:
	.zero		1
	.type		_ZN39_INTERNAL_101c98cf_4_k_cu_cb9e0865_59444cuda3std3__419piecewise_constructE,@object
	.size		_ZN39_INTERNAL_101c98cf_4_k_cu_cb9e0865_59444cuda3std3__419piecewise_constructE,(_ZN39_INTERNAL_101c98cf_4_k_cu_cb9e0865_59444cuda3std3__45__cpo4cendE - _ZN39_INTERNAL_101c98cf_4_k_cu_cb9e0865_59444cuda3std3__419piecewise_constructE)
_ZN39_INTERNAL_101c98cf_4_k_cu_cb9e0865_59444cuda3std3__419piecewise_constructE:
	.zero		1
	.type		_ZN39_INTERNAL_101c98cf_4_k_cu_cb9e0865_59444cuda3std3__45__cpo4cendE,@object
	.size		_ZN39_INTERNAL_101c98cf_4_k_cu_cb9e0865_59444cuda3std3__45__cpo4cendE,(_ZN39_INTERNAL_101c98cf_4_k_cu_cb9e0865_59444cuda3std6ranges3__45__cpo4swapE - _ZN39_INTERNAL_101c98cf_4_k_cu_cb9e0865_59444cuda3std3__45__cpo4cendE)
_ZN39_INTERNAL_101c98cf_4_k_cu_cb9e0865_59444cuda3std3__45__cpo4cendE:
	.zero		1
	.type		_ZN39_INTERNAL_101c98cf_4_k_cu_cb9e0865_59444cuda3std6ranges3__45__cpo4swapE,@object
	.size		_ZN39_INTERNAL_101c98cf_4_k_cu_cb9e0865_59444cuda3std6ranges3__45__cpo4swapE,(.L_8 - _ZN39_INTERNAL_101c98cf_4_k_cu_cb9e0865_59444cuda3std6ranges3__45__cpo4swapE)
_ZN39_INTERNAL_101c98cf_4_k_cu_cb9e0865_59444cuda3std6ranges3__45__cpo4swapE:
	.zero		1
.L_8:


//--------------------- .nv.constant0._ZN7cutlass13device_kernelINS_4gemm6kernel13GemmUniversalIN4cute5tupleIJiiiiEEENS1_10collective13CollectiveMmaINS1_34MainloopSm90TmaGmmaWarpSpecializedILi23ENS5_IJNS4_1CILi2EEENSA_ILi1EEESC_EEENS1_35KernelTmaWarpSpecializedCooperativeEEENS5_IJNSA_ILi128EEENSA_ILi176EEENSA_ILi16EEEEEENS_10bfloat16_tENS5_IJlSC_lEEESK_SL_NS4_8TiledMMAINS4_8MMA_AtomIJNS4_4SM904GMMA27MMA_64x16x16_F32BF16BF16_SSILNSP_5MajorE0ELSR_0ELNSP_7ScaleInE1ELSS_1EEEEEENS4_6LayoutISD_NS5_IJSC_NSA_ILi0EEESW_EEEEENS5_IJNS4_10UnderscoreESZ_SZ_EEEEENS4_13SM90_TMA_LOADENS4_14ComposedLayoutINS4_7SwizzleILi1ELi4ELi3EEENS4_18smem_ptr_flag_bitsILi16EEENSV_INS5_IJNSA_ILi8EEESI_EEENS5_IJSI_SC_EEEEEEEvNS4_8identityENS4_23SM90_TMA_LOAD_MULTICASTES1C_vS1D_EENS_8epilogue10collective6detail29Sm90TmaWarpSpecializedAdapterINS1H_15DefaultEpilogueISK_SL_SL_NS1G_6thread17LinearCombinationISK_Li1EffLNS1L_9ScaleType4KindE0ELNS_15FloatRoundStyleE2ESK_EENS1_15EpilogueDefaultEEEEEvvEEEEvNT_6ParamsE --------------------------
	.section	.nv.constant0._ZN7cutlass13device_kernelINS_4gemm6kernel13GemmUniversalIN4cute5tupleIJiiiiEEENS1_10collective13CollectiveMmaINS1_34MainloopSm90TmaGmmaWarpSpecializedILi23ENS5_IJNS4_1CILi2EEENSA_ILi1EEESC_EEENS1_35KernelTmaWarpSpecializedCooperativeEEENS5_IJNSA_ILi128EEENSA_ILi176EEENSA_ILi16EEEEEENS_10bfloat16_tENS5_IJlSC_lEEESK_SL_NS4_8TiledMMAINS4_8MMA_AtomIJNS4_4SM904GMMA27MMA_64x16x16_F32BF16BF16_SSILNSP_5MajorE0ELSR_0ELNSP_7ScaleInE1ELSS_1EEEEEENS4_6LayoutISD_NS5_IJSC_NSA_ILi0EEESW_EEEEENS5_IJNS4_10UnderscoreESZ_SZ_EEEEENS4_13SM90_TMA_LOADENS4_14ComposedLayoutINS4_7SwizzleILi1ELi4ELi3EEENS4_18smem_ptr_flag_bitsILi16EEENSV_INS5_IJNSA_ILi8EEESI_EEENS5_IJSI_SC_EEEEEEEvNS4_8identityENS4_23SM90_TMA_LOAD_MULTICASTES1C_vS1D_EENS_8epilogue10collective6detail29Sm90TmaWarpSpecializedAdapterINS1H_15DefaultEpilogueISK_SL_SL_NS1G_6thread17LinearCombinationISK_Li1EffLNS1L_9ScaleType4KindE0ELNS_15FloatRoundStyleE2ESK_EENS1_15EpilogueDefaultEEEEEvvEEEEvNT_6ParamsE,"a",@progbits
	.sectionflags	@""
	.align	4
.nv.constant0._ZN7cutlass13device_kernelINS_4gemm6kernel13GemmUniversalIN4cute5tupleIJiiiiEEENS1_10collective13CollectiveMmaINS1_34MainloopSm90TmaGmmaWarpSpecializedILi23ENS5_IJNS4_1CILi2EEENSA_ILi1EEESC_EEENS1_35KernelTmaWarpSpecializedCooperativeEEENS5_IJNSA_ILi128EEENSA_ILi176EEENSA_ILi16EEEEEENS_10bfloat16_tENS5_IJlSC_lEEESK_SL_NS4_8TiledMMAINS4_8MMA_AtomIJNS4_4SM904GMMA27MMA_64x16x16_F32BF16BF16_SSILNSP_5MajorE0ELSR_0ELNSP_7ScaleInE1ELSS_1EEEEEENS4_6LayoutISD_NS5_IJSC_NSA_ILi0EEESW_EEEEENS5_IJNS4_10UnderscoreESZ_SZ_EEEEENS4_13SM90_TMA_LOADENS4_14ComposedLayoutINS4_7SwizzleILi1ELi4ELi3EEENS4_18smem_ptr_flag_bitsILi16EEENSV_INS5_IJNSA_ILi8EEESI_EEENS5_IJSI_SC_EEEEEEEvNS4_8identityENS4_23SM90_TMA_LOAD_MULTICASTES1C_vS1D_EENS_8epilogue10collective6detail29Sm90TmaWarpSpecializedAdapterINS1H_15DefaultEpilogueISK_SL_SL_NS1G_6thread17LinearCombinationISK_Li1EffLNS1L_9ScaleType4KindE0ELNS_15FloatRoundStyleE2ESK_EENS1_15EpilogueDefaultEEEEEvvEEEEvNT_6ParamsE:
	.zero		1664


//--------------------- SYMBOLS --------------------------

	.type		.nv.reservedSmem.offset0,@object
	.size		.nv.reservedSmem.offset0,0x4
	.type		__assertfail,@function
